//
// Generated by NVIDIA NVVM Compiler
//
// Compiler Build ID: CL-36424714
// Cuda compilation tools, release 13.0, V13.0.88
// Based on NVVM 20.0.0
//

.version 9.0
.target sm_100
.address_size 64

	// .globl	_Z21localWeightAndSweep_LPfS_iifPi

.visible .entry _Z21localWeightAndSweep_LPfS_iifPi(
	.param .u64 .ptr .align 1 _Z21localWeightAndSweep_LPfS_iifPi_param_0,
	.param .u64 .ptr .align 1 _Z21localWeightAndSweep_LPfS_iifPi_param_1,
	.param .u32 _Z21localWeightAndSweep_LPfS_iifPi_param_2,
	.param .u32 _Z21localWeightAndSweep_LPfS_iifPi_param_3,
	.param .f32 _Z21localWeightAndSweep_LPfS_iifPi_param_4,
	.param .u64 .ptr .align 1 _Z21localWeightAndSweep_LPfS_iifPi_param_5
)
{
	.reg .pred 	%p<20>;
	.reg .b32 	%r<63>;
	.reg .b32 	%f<82>;
	.reg .b64 	%rd<30>;
	.reg .b64 	%fd<79>;

	ld.param.u64 	%rd10, [_Z21localWeightAndSweep_LPfS_iifPi_param_0];
	ld.param.u64 	%rd11, [_Z21localWeightAndSweep_LPfS_iifPi_param_1];
	ld.param.u32 	%r31, [_Z21localWeightAndSweep_LPfS_iifPi_param_2];
	ld.param.u32 	%r32, [_Z21localWeightAndSweep_LPfS_iifPi_param_3];
	ld.param.f32 	%f6, [_Z21localWeightAndSweep_LPfS_iifPi_param_4];
	cvta.to.global.u64 	%rd1, %rd11;
	cvta.to.global.u64 	%rd2, %rd10;
	div.s32 	%r33, %r31, %r32;
	mul.lo.s32 	%r34, %r33, %r32;
	sub.s32 	%r1, %r31, %r34;
	fma.rn.f32 	%f7, %f6, 0fBBBB989D, 0f3F000000;
	cvt.sat.f32.f32 	%f8, %f7;
	mov.f32 	%f9, 0f4B400001;
	mov.f32 	%f10, 0f437C0000;
	fma.rm.f32 	%f11, %f8, %f10, %f9;
	add.f32 	%f12, %f11, 0fCB40007F;
	neg.f32 	%f13, %f12;
	fma.rn.f32 	%f14, %f6, 0fBFB8AA3B, %f13;
	fma.rn.f32 	%f15, %f6, 0fB2A57060, %f14;
	mov.b32 	%r35, %f11;
	shl.b32 	%r36, %r35, 23;
	mov.b32 	%f16, %r36;
	ex2.approx.ftz.f32 	%f17, %f15;
	mul.f32 	%f1, %f17, %f16;
	cvt.f64.f32 	%fd3, %f1;
	mov.f64 	%fd4, 0d3FF0000000000000;
	sub.f64 	%fd5, %fd4, %fd3;
	cvt.f64.f32 	%fd6, %f6;
	div.rn.f64 	%fd7, %fd5, %fd6;
	sub.f64 	%fd8, %fd4, %fd7;
	cvt.rn.f32.f64 	%f2, %fd8;
	sub.f64 	%fd9, %fd7, %fd3;
	cvt.rn.f32.f64 	%f3, %fd9;
	mul.f32 	%f18, %f6, %f6;
	cvt.f64.f32 	%fd10, %f18;
	div.rn.f64 	%fd11, %fd5, %fd10;
	add.f64 	%fd12, %fd3, 0d3FF0000000000000;
	add.f64 	%fd13, %fd6, %fd6;
	div.rn.f64 	%fd14, %fd12, %fd13;
	sub.f64 	%fd1, %fd11, %fd14;
	setp.gt.s32 	%p1, %r1, 0;
	selp.u32 	%r37, 1, 0, %p1;
	add.s32 	%r2, %r33, %r37;
	mov.u32 	%r38, %tid.x;
	mov.u32 	%r39, %ctaid.x;
	mov.u32 	%r3, %ntid.x;
	mad.lo.s32 	%r55, %r39, %r3, %r38;
	setp.ge.s32 	%p2, %r55, %r2;
	@%p2 bra 	$L__BB0_23;
	cvt.rn.f32.f64 	%f19, %fd1;
	mul.wide.s32 	%rd12, %r31, 4;
	add.s64 	%rd3, %rd1, %rd12;
	cvt.f64.f32 	%fd2, %f19;
	add.s64 	%rd4, %rd2, %rd12;
	mov.u32 	%r40, %nctaid.x;
	mul.lo.s32 	%r5, %r40, %r3;
	add.s64 	%rd5, %rd2, 8;
$L__BB0_2:
	setp.ne.s32 	%p3, %r55, 0;
	mov.b32 	%r56, 0;
	@%p3 bra 	$L__BB0_4;
	mov.b32 	%r43, 0;
	st.global.u32 	[%rd2], %r43;
	mov.b32 	%r56, 1;
$L__BB0_4:
	setp.gt.s32 	%p4, %r1, 0;
	add.s32 	%r44, %r2, -1;
	setp.ne.s32 	%p5, %r55, %r44;
	setp.eq.s32 	%p6, %r55, %r44;
	selp.b32 	%r45, %r1, %r32, %p6;
	selp.b32 	%r8, %r45, %r32, %p4;
	mov.u32 	%r57, %r32;
	@%p5 bra 	$L__BB0_6;
	add.s32 	%r57, %r8, -1;
	ld.global.f32 	%f20, [%rd3+-4];
	ld.global.f32 	%f21, [%rd3+-8];
	mul.f32 	%f22, %f21, %f3;
	fma.rn.f32 	%f23, %f20, %f2, %f22;
	cvt.f64.f32 	%fd15, %f23;
	ld.global.f32 	%f24, [%rd1+4];
	cvt.f64.f32 	%fd16, %f24;
	cvt.f64.f32 	%fd17, %f20;
	add.f64 	%fd18, %fd17, %fd17;
	sub.f64 	%fd19, %fd16, %fd18;
	cvt.f64.f32 	%fd20, %f21;
	add.f64 	%fd21, %fd19, %fd20;
	fma.rn.f64 	%fd22, %fd21, %fd2, %fd15;
	cvt.rn.f32.f64 	%f25, %fd22;
	st.global.f32 	[%rd4+-4], %f25;
$L__BB0_6:
	setp.ge.s32 	%p7, %r56, %r57;
	@%p7 bra 	$L__BB0_14;
	mul.lo.s32 	%r11, %r55, %r32;
	sub.s32 	%r46, %r57, %r56;
	and.b32  	%r12, %r46, 3;
	setp.eq.s32 	%p8, %r12, 0;
	mov.u32 	%r58, %r56;
	@%p8 bra 	$L__BB0_11;
	add.s32 	%r47, %r56, %r11;
	mul.wide.s32 	%rd13, %r47, 4;
	add.s64 	%rd6, %rd1, %rd13;
	ld.global.f32 	%f26, [%rd6];
	ld.global.f32 	%f27, [%rd6+-4];
	mul.f32 	%f28, %f27, %f3;
	fma.rn.f32 	%f29, %f26, %f2, %f28;
	cvt.f64.f32 	%fd23, %f29;
	ld.global.f32 	%f30, [%rd6+4];
	cvt.f64.f32 	%fd24, %f30;
	cvt.f64.f32 	%fd25, %f26;
	add.f64 	%fd26, %fd25, %fd25;
	sub.f64 	%fd27, %fd24, %fd26;
	cvt.f64.f32 	%fd28, %f27;
	add.f64 	%fd29, %fd27, %fd28;
	fma.rn.f64 	%fd30, %fd29, %fd2, %fd23;
	cvt.rn.f32.f64 	%f31, %fd30;
	add.s64 	%rd14, %rd2, %rd13;
	st.global.f32 	[%rd14], %f31;
	add.s32 	%r58, %r56, 1;
	setp.eq.s32 	%p9, %r12, 1;
	@%p9 bra 	$L__BB0_11;
	cvt.s64.s32 	%rd15, %r11;
	cvt.u64.u32 	%rd16, %r56;
	add.s64 	%rd17, %rd16, %rd15;
	shl.b64 	%rd18, %rd17, 2;
	add.s64 	%rd7, %rd1, %rd18;
	ld.global.f32 	%f32, [%rd7+4];
	ld.global.f32 	%f33, [%rd6];
	mul.f32 	%f34, %f33, %f3;
	fma.rn.f32 	%f35, %f32, %f2, %f34;
	cvt.f64.f32 	%fd31, %f35;
	ld.global.f32 	%f36, [%rd7+8];
	cvt.f64.f32 	%fd32, %f36;
	cvt.f64.f32 	%fd33, %f32;
	add.f64 	%fd34, %fd33, %fd33;
	sub.f64 	%fd35, %fd32, %fd34;
	cvt.f64.f32 	%fd36, %f33;
	add.f64 	%fd37, %fd35, %fd36;
	fma.rn.f64 	%fd38, %fd37, %fd2, %fd31;
	cvt.rn.f32.f64 	%f37, %fd38;
	add.s64 	%rd8, %rd2, %rd18;
	st.global.f32 	[%rd8+4], %f37;
	or.b32  	%r58, %r56, 2;
	setp.eq.s32 	%p10, %r12, 2;
	@%p10 bra 	$L__BB0_11;
	ld.global.f32 	%f38, [%rd7+8];
	ld.global.f32 	%f39, [%rd7+4];
	mul.f32 	%f40, %f39, %f3;
	fma.rn.f32 	%f41, %f38, %f2, %f40;
	cvt.f64.f32 	%fd39, %f41;
	ld.global.f32 	%f42, [%rd7+12];
	cvt.f64.f32 	%fd40, %f42;
	cvt.f64.f32 	%fd41, %f38;
	add.f64 	%fd42, %fd41, %fd41;
	sub.f64 	%fd43, %fd40, %fd42;
	cvt.f64.f32 	%fd44, %f39;
	add.f64 	%fd45, %fd43, %fd44;
	fma.rn.f64 	%fd46, %fd45, %fd2, %fd39;
	cvt.rn.f32.f64 	%f43, %fd46;
	st.global.f32 	[%rd8+8], %f43;
	add.s32 	%r58, %r56, 3;
$L__BB0_11:
	sub.s32 	%r48, %r56, %r57;
	setp.gt.u32 	%p11, %r48, -4;
	@%p11 bra 	$L__BB0_14;
	sub.s32 	%r60, %r58, %r57;
	add.s32 	%r59, %r58, %r11;
$L__BB0_13:
	mul.wide.s32 	%rd19, %r59, 4;
	add.s64 	%rd20, %rd1, %rd19;
	add.s64 	%rd21, %rd5, %rd19;
	ld.global.f32 	%f44, [%rd20];
	ld.global.f32 	%f45, [%rd20+-4];
	mul.f32 	%f46, %f45, %f3;
	fma.rn.f32 	%f47, %f44, %f2, %f46;
	cvt.f64.f32 	%fd47, %f47;
	ld.global.f32 	%f48, [%rd20+4];
	cvt.f64.f32 	%fd48, %f48;
	cvt.f64.f32 	%fd49, %f44;
	add.f64 	%fd50, %fd49, %fd49;
	sub.f64 	%fd51, %fd48, %fd50;
	cvt.f64.f32 	%fd52, %f45;
	add.f64 	%fd53, %fd51, %fd52;
	fma.rn.f64 	%fd54, %fd53, %fd2, %fd47;
	cvt.rn.f32.f64 	%f49, %fd54;
	st.global.f32 	[%rd21+-8], %f49;
	ld.global.f32 	%f50, [%rd20+4];
	ld.global.f32 	%f51, [%rd20];
	mul.f32 	%f52, %f51, %f3;
	fma.rn.f32 	%f53, %f50, %f2, %f52;
	cvt.f64.f32 	%fd55, %f53;
	ld.global.f32 	%f54, [%rd20+8];
	cvt.f64.f32 	%fd56, %f54;
	cvt.f64.f32 	%fd57, %f50;
	add.f64 	%fd58, %fd57, %fd57;
	sub.f64 	%fd59, %fd56, %fd58;
	cvt.f64.f32 	%fd60, %f51;
	add.f64 	%fd61, %fd59, %fd60;
	fma.rn.f64 	%fd62, %fd61, %fd2, %fd55;
	cvt.rn.f32.f64 	%f55, %fd62;
	st.global.f32 	[%rd21+-4], %f55;
	ld.global.f32 	%f56, [%rd20+8];
	ld.global.f32 	%f57, [%rd20+4];
	mul.f32 	%f58, %f57, %f3;
	fma.rn.f32 	%f59, %f56, %f2, %f58;
	cvt.f64.f32 	%fd63, %f59;
	ld.global.f32 	%f60, [%rd20+12];
	cvt.f64.f32 	%fd64, %f60;
	cvt.f64.f32 	%fd65, %f56;
	add.f64 	%fd66, %fd65, %fd65;
	sub.f64 	%fd67, %fd64, %fd66;
	cvt.f64.f32 	%fd68, %f57;
	add.f64 	%fd69, %fd67, %fd68;
	fma.rn.f64 	%fd70, %fd69, %fd2, %fd63;
	cvt.rn.f32.f64 	%f61, %fd70;
	st.global.f32 	[%rd21], %f61;
	ld.global.f32 	%f62, [%rd20+12];
	ld.global.f32 	%f63, [%rd20+8];
	mul.f32 	%f64, %f63, %f3;
	fma.rn.f32 	%f65, %f62, %f2, %f64;
	cvt.f64.f32 	%fd71, %f65;
	ld.global.f32 	%f66, [%rd20+16];
	cvt.f64.f32 	%fd72, %f66;
	cvt.f64.f32 	%fd73, %f62;
	add.f64 	%fd74, %fd73, %fd73;
	sub.f64 	%fd75, %fd72, %fd74;
	cvt.f64.f32 	%fd76, %f63;
	add.f64 	%fd77, %fd75, %fd76;
	fma.rn.f64 	%fd78, %fd77, %fd2, %fd71;
	cvt.rn.f32.f64 	%f67, %fd78;
	st.global.f32 	[%rd21+4], %f67;
	add.s32 	%r60, %r60, 4;
	add.s32 	%r59, %r59, 4;
	setp.eq.s32 	%p12, %r60, 0;
	@%p12 bra 	$L__BB0_14;
	bra.uni 	$L__BB0_13;
$L__BB0_14:
	setp.lt.s32 	%p13, %r8, 2;
	@%p13 bra 	$L__BB0_22;
	mul.lo.s32 	%r19, %r55, %r32;
	add.s32 	%r20, %r8, -1;
	add.s32 	%r50, %r8, -2;
	and.b32  	%r21, %r20, 3;
	setp.lt.u32 	%p14, %r50, 3;
	mov.b32 	%r62, 1;
	@%p14 bra 	$L__BB0_18;
	and.b32  	%r22, %r20, -4;
	mov.b32 	%r61, 1;
$L__BB0_17:
	add.s32 	%r52, %r61, %r19;
	mul.wide.s32 	%rd22, %r52, 4;
	add.s64 	%rd23, %rd2, %rd22;
	ld.global.f32 	%f68, [%rd23+-4];
	ld.global.f32 	%f69, [%rd23];
	fma.rn.f32 	%f70, %f1, %f68, %f69;
	st.global.f32 	[%rd23], %f70;
	ld.global.f32 	%f71, [%rd23+4];
	fma.rn.f32 	%f72, %f1, %f70, %f71;
	st.global.f32 	[%rd23+4], %f72;
	ld.global.f32 	%f73, [%rd23+8];
	fma.rn.f32 	%f74, %f1, %f72, %f73;
	st.global.f32 	[%rd23+8], %f74;
	ld.global.f32 	%f75, [%rd23+12];
	fma.rn.f32 	%f76, %f1, %f74, %f75;
	st.global.f32 	[%rd23+12], %f76;
	add.s32 	%r62, %r61, 4;
	add.s32 	%r53, %r61, 3;
	setp.ne.s32 	%p15, %r53, %r22;
	mov.u32 	%r61, %r62;
	@%p15 bra 	$L__BB0_17;
$L__BB0_18:
	setp.eq.s32 	%p16, %r21, 0;
	@%p16 bra 	$L__BB0_22;
	add.s32 	%r54, %r62, %r19;
	mul.wide.s32 	%rd24, %r54, 4;
	add.s64 	%rd25, %rd2, %rd24;
	ld.global.f32 	%f77, [%rd25+-4];
	ld.global.f32 	%f78, [%rd25];
	fma.rn.f32 	%f4, %f1, %f77, %f78;
	st.global.f32 	[%rd25], %f4;
	setp.eq.s32 	%p17, %r21, 1;
	@%p17 bra 	$L__BB0_22;
	cvt.s64.s32 	%rd26, %r19;
	cvt.s64.s32 	%rd27, %r62;
	add.s64 	%rd28, %rd27, %rd26;
	shl.b64 	%rd29, %rd28, 2;
	add.s64 	%rd9, %rd2, %rd29;
	ld.global.f32 	%f79, [%rd9+4];
	fma.rn.f32 	%f5, %f1, %f4, %f79;
	st.global.f32 	[%rd9+4], %f5;
	setp.eq.s32 	%p18, %r21, 2;
	@%p18 bra 	$L__BB0_22;
	ld.global.f32 	%f80, [%rd9+8];
	fma.rn.f32 	%f81, %f1, %f5, %f80;
	st.global.f32 	[%rd9+8], %f81;
$L__BB0_22:
	add.s32 	%r55, %r55, %r5;
	setp.lt.s32 	%p19, %r55, %r2;
	@%p19 bra 	$L__BB0_2;
$L__BB0_23:
	ret;

}
	// .globl	_Z13coarseSweep_LPfS_iifPi
.visible .entry _Z13coarseSweep_LPfS_iifPi(
	.param .u64 .ptr .align 1 _Z13coarseSweep_LPfS_iifPi_param_0,
	.param .u64 .ptr .align 1 _Z13coarseSweep_LPfS_iifPi_param_1,
	.param .u32 _Z13coarseSweep_LPfS_iifPi_param_2,
	.param .u32 _Z13coarseSweep_LPfS_iifPi_param_3,
	.param .f32 _Z13coarseSweep_LPfS_iifPi_param_4,
	.param .u64 .ptr .align 1 _Z13coarseSweep_LPfS_iifPi_param_5
)
{
	.reg .pred 	%p<5>;
	.reg .b32 	%r<21>;
	.reg .b32 	%f<21>;
	.reg .b64 	%rd<13>;

	ld.param.u64 	%rd5, [_Z13coarseSweep_LPfS_iifPi_param_0];
	ld.param.u64 	%rd4, [_Z13coarseSweep_LPfS_iifPi_param_1];
	ld.param.u32 	%r8, [_Z13coarseSweep_LPfS_iifPi_param_2];
	ld.param.u32 	%r7, [_Z13coarseSweep_LPfS_iifPi_param_3];
	ld.param.f32 	%f3, [_Z13coarseSweep_LPfS_iifPi_param_4];
	cvta.to.global.u64 	%rd1, %rd5;
	div.s32 	%r9, %r8, %r7;
	mul.lo.s32 	%r10, %r9, %r7;
	sub.s32 	%r11, %r8, %r10;
	neg.f32 	%f4, %f3;
	cvt.rn.f32.s32 	%f5, %r7;
	mul.f32 	%f1, %f4, %f5;
	setp.gt.s32 	%p1, %r11, 0;
	selp.u32 	%r12, 1, 0, %p1;
	mov.u32 	%r13, %tid.x;
	mov.u32 	%r14, %ctaid.x;
	mov.u32 	%r1, %ntid.x;
	mad.lo.s32 	%r20, %r14, %r1, %r13;
	add.s32 	%r15, %r9, %r12;
	add.s32 	%r3, %r15, -2;
	setp.ge.s32 	%p2, %r20, %r3;
	@%p2 bra 	$L__BB1_5;
	fma.rn.f32 	%f6, %f1, 0f3BBB989D, 0f3F000000;
	cvt.sat.f32.f32 	%f7, %f6;
	mov.f32 	%f8, 0f4B400001;
	mov.f32 	%f9, 0f437C0000;
	fma.rm.f32 	%f10, %f7, %f9, %f8;
	cvta.to.global.u64 	%rd6, %rd4;
	mul.wide.s32 	%rd7, %r7, 4;
	add.s64 	%rd2, %rd6, %rd7;
	add.s64 	%rd3, %rd1, %rd7;
	mov.u32 	%r16, %nctaid.x;
	mul.lo.s32 	%r4, %r16, %r1;
	add.f32 	%f11, %f10, 0fCB40007F;
	neg.f32 	%f12, %f11;
	fma.rn.f32 	%f13, %f1, 0f3FB8AA3B, %f12;
	fma.rn.f32 	%f14, %f1, 0f32A57060, %f13;
	ex2.approx.ftz.f32 	%f15, %f14;
	mov.b32 	%r17, %f10;
	shl.b32 	%r18, %r17, 23;
	mov.b32 	%f16, %r18;
	mul.f32 	%f2, %f15, %f16;
$L__BB1_2:
	setp.ne.s32 	%p3, %r20, 0;
	@%p3 bra 	$L__BB1_4;
	ld.global.f32 	%f17, [%rd2+-4];
	st.global.f32 	[%rd3+-4], %f17;
$L__BB1_4:
	mad.lo.s32 	%r19, %r7, %r20, %r7;
	mul.wide.s32 	%rd8, %r19, 4;
	add.s64 	%rd9, %rd2, %rd8;
	ld.global.f32 	%f18, [%rd9+-4];
	add.s64 	%rd10, %rd1, %rd8;
	ld.global.f32 	%f19, [%rd10+-4];
	fma.rn.f32 	%f20, %f2, %f19, %f18;
	add.s64 	%rd12, %rd10, %rd7;
	st.global.f32 	[%rd12+-4], %f20;
	add.s32 	%r20, %r20, %r4;
	setp.lt.s32 	%p4, %r20, %r3;
	@%p4 bra 	$L__BB1_2;
$L__BB1_5:
	ret;

}
	// .globl	_Z19coarseToFineSweep_LPfS_iifPi
.visible .entry _Z19coarseToFineSweep_LPfS_iifPi(
	.param .u64 .ptr .align 1 _Z19coarseToFineSweep_LPfS_iifPi_param_0,
	.param .u64 .ptr .align 1 _Z19coarseToFineSweep_LPfS_iifPi_param_1,
	.param .u32 _Z19coarseToFineSweep_LPfS_iifPi_param_2,
	.param .u32 _Z19coarseToFineSweep_LPfS_iifPi_param_3,
	.param .f32 _Z19coarseToFineSweep_LPfS_iifPi_param_4,
	.param .u64 .ptr .align 1 _Z19coarseToFineSweep_LPfS_iifPi_param_5
)
{
	.reg .pred 	%p<14>;
	.reg .b32 	%r<54>;
	.reg .b32 	%f<43>;
	.reg .b64 	%rd<17>;

	ld.param.u64 	%rd8, [_Z19coarseToFineSweep_LPfS_iifPi_param_0];
	ld.param.u64 	%rd9, [_Z19coarseToFineSweep_LPfS_iifPi_param_1];
	ld.param.u32 	%r29, [_Z19coarseToFineSweep_LPfS_iifPi_param_2];
	ld.param.u32 	%r28, [_Z19coarseToFineSweep_LPfS_iifPi_param_3];
	ld.param.f32 	%f10, [_Z19coarseToFineSweep_LPfS_iifPi_param_4];
	cvta.to.global.u64 	%rd1, %rd9;
	cvta.to.global.u64 	%rd2, %rd8;
	div.s32 	%r30, %r29, %r28;
	mul.lo.s32 	%r31, %r30, %r28;
	sub.s32 	%r1, %r29, %r31;
	fma.rn.f32 	%f11, %f10, 0fBBBB989D, 0f3F000000;
	cvt.sat.f32.f32 	%f12, %f11;
	mov.f32 	%f13, 0f4B400001;
	mov.f32 	%f14, 0f437C0000;
	fma.rm.f32 	%f15, %f12, %f14, %f13;
	add.f32 	%f16, %f15, 0fCB40007F;
	neg.f32 	%f17, %f16;
	fma.rn.f32 	%f18, %f10, 0fBFB8AA3B, %f17;
	fma.rn.f32 	%f19, %f10, 0fB2A57060, %f18;
	mov.b32 	%r32, %f15;
	shl.b32 	%r33, %r32, 23;
	mov.b32 	%f20, %r33;
	ex2.approx.ftz.f32 	%f21, %f19;
	mul.f32 	%f1, %f21, %f20;
	setp.gt.s32 	%p1, %r1, 0;
	selp.u32 	%r34, 1, 0, %p1;
	add.s32 	%r2, %r30, %r34;
	mov.u32 	%r35, %tid.x;
	mov.u32 	%r36, %ctaid.x;
	mov.u32 	%r3, %ntid.x;
	mad.lo.s32 	%r47, %r36, %r3, %r35;
	setp.ge.s32 	%p2, %r47, %r2;
	@%p2 bra 	$L__BB2_16;
	add.s32 	%r5, %r2, -1;
	add.s32 	%r6, %r28, -1;
	mov.u32 	%r37, %nctaid.x;
	mul.lo.s32 	%r7, %r37, %r3;
	mul.lo.s32 	%r38, %r5, %r28;
	add.s32 	%r8, %r38, -1;
	mul.wide.s32 	%rd10, %r38, 4;
	add.s64 	%rd3, %rd2, %rd10;
	add.s64 	%rd4, %rd1, 8;
	add.s64 	%rd5, %rd2, 8;
$L__BB2_2:
	setp.gt.s32 	%p3, %r1, 0;
	setp.ne.s32 	%p4, %r47, %r5;
	setp.eq.s32 	%p5, %r47, %r5;
	selp.b32 	%r39, %r1, %r28, %p5;
	selp.b32 	%r10, %r39, %r28, %p3;
	@%p4 bra 	$L__BB2_4;
	ld.global.f32 	%f40, [%rd3+-4];
	add.s32 	%r48, %r10, 1;
	mov.u32 	%r49, %r8;
	bra.uni 	$L__BB2_6;
$L__BB2_4:
	setp.eq.s32 	%p6, %r47, 0;
	mov.f32 	%f40, 0f00000000;
	mov.b32 	%r49, 0;
	mov.u32 	%r48, %r6;
	@%p6 bra 	$L__BB2_6;
	mul.lo.s32 	%r41, %r47, %r28;
	add.s32 	%r49, %r41, -1;
	mul.wide.s32 	%rd11, %r41, 4;
	add.s64 	%rd12, %rd2, %rd11;
	ld.global.f32 	%f40, [%rd12+-4];
	mov.u32 	%r48, %r28;
$L__BB2_6:
	setp.lt.s32 	%p7, %r48, 2;
	@%p7 bra 	$L__BB2_15;
	add.s32 	%r15, %r48, -1;
	add.s32 	%r43, %r48, -2;
	and.b32  	%r16, %r15, 3;
	setp.lt.u32 	%p8, %r43, 3;
	mov.b32 	%r53, 1;
	@%p8 bra 	$L__BB2_11;
	and.b32  	%r45, %r15, -4;
	neg.s32 	%r52, %r45;
	add.s32 	%r50, %r49, 1;
	mov.b32 	%r51, 0;
$L__BB2_9:
	mul.wide.s32 	%rd13, %r50, 4;
	add.s64 	%rd14, %rd4, %rd13;
	add.s64 	%rd15, %rd5, %rd13;
	ld.global.f32 	%f23, [%rd14+-8];
	mul.f32 	%f24, %f1, %f40;
	add.f32 	%f25, %f24, %f23;
	st.global.f32 	[%rd15+-8], %f25;
	ld.global.f32 	%f26, [%rd14+-4];
	mul.f32 	%f27, %f1, %f24;
	add.f32 	%f28, %f27, %f26;
	st.global.f32 	[%rd15+-4], %f28;
	ld.global.f32 	%f29, [%rd14];
	mul.f32 	%f30, %f1, %f27;
	add.f32 	%f31, %f30, %f29;
	st.global.f32 	[%rd15], %f31;
	ld.global.f32 	%f32, [%rd14+4];
	mul.f32 	%f40, %f1, %f30;
	add.f32 	%f33, %f40, %f32;
	st.global.f32 	[%rd15+4], %f33;
	add.s32 	%r52, %r52, 4;
	add.s32 	%r51, %r51, 4;
	add.s32 	%r50, %r50, 4;
	setp.ne.s32 	%p9, %r52, 0;
	@%p9 bra 	$L__BB2_9;
	add.s32 	%r53, %r51, 1;
$L__BB2_11:
	setp.eq.s32 	%p10, %r16, 0;
	@%p10 bra 	$L__BB2_15;
	add.s32 	%r46, %r53, %r49;
	mul.wide.s32 	%rd16, %r46, 4;
	add.s64 	%rd6, %rd1, %rd16;
	ld.global.f32 	%f34, [%rd6];
	mul.f32 	%f8, %f1, %f40;
	add.f32 	%f35, %f8, %f34;
	add.s64 	%rd7, %rd2, %rd16;
	st.global.f32 	[%rd7], %f35;
	setp.eq.s32 	%p11, %r16, 1;
	@%p11 bra 	$L__BB2_15;
	ld.global.f32 	%f36, [%rd6+4];
	mul.f32 	%f9, %f1, %f8;
	add.f32 	%f37, %f9, %f36;
	st.global.f32 	[%rd7+4], %f37;
	setp.eq.s32 	%p12, %r16, 2;
	@%p12 bra 	$L__BB2_15;
	ld.global.f32 	%f38, [%rd6+8];
	fma.rn.f32 	%f39, %f1, %f9, %f38;
	st.global.f32 	[%rd7+8], %f39;
$L__BB2_15:
	add.s32 	%r47, %r47, %r7;
	setp.lt.s32 	%p13, %r47, %r2;
	@%p13 bra 	$L__BB2_2;
$L__BB2_16:
	ret;

}
	// .globl	_Z21localWeightAndSweep_RPfS_iifPi
.visible .entry _Z21localWeightAndSweep_RPfS_iifPi(
	.param .u64 .ptr .align 1 _Z21localWeightAndSweep_RPfS_iifPi_param_0,
	.param .u64 .ptr .align 1 _Z21localWeightAndSweep_RPfS_iifPi_param_1,
	.param .u32 _Z21localWeightAndSweep_RPfS_iifPi_param_2,
	.param .u32 _Z21localWeightAndSweep_RPfS_iifPi_param_3,
	.param .f32 _Z21localWeightAndSweep_RPfS_iifPi_param_4,
	.param .u64 .ptr .align 1 _Z21localWeightAndSweep_RPfS_iifPi_param_5
)
{
	.reg .pred 	%p<20>;
	.reg .b32 	%r<63>;
	.reg .b32 	%f<82>;
	.reg .b64 	%rd<25>;
	.reg .b64 	%fd<79>;

	ld.param.u64 	%rd10, [_Z21localWeightAndSweep_RPfS_iifPi_param_0];
	ld.param.u64 	%rd11, [_Z21localWeightAndSweep_RPfS_iifPi_param_1];
	ld.param.u32 	%r32, [_Z21localWeightAndSweep_RPfS_iifPi_param_2];
	ld.param.u32 	%r33, [_Z21localWeightAndSweep_RPfS_iifPi_param_3];
	ld.param.f32 	%f6, [_Z21localWeightAndSweep_RPfS_iifPi_param_4];
	cvta.to.global.u64 	%rd1, %rd10;
	cvta.to.global.u64 	%rd2, %rd11;
	div.s32 	%r34, %r32, %r33;
	mul.lo.s32 	%r35, %r34, %r33;
	sub.s32 	%r1, %r32, %r35;
	fma.rn.f32 	%f7, %f6, 0fBBBB989D, 0f3F000000;
	cvt.sat.f32.f32 	%f8, %f7;
	mov.f32 	%f9, 0f4B400001;
	mov.f32 	%f10, 0f437C0000;
	fma.rm.f32 	%f11, %f8, %f10, %f9;
	add.f32 	%f12, %f11, 0fCB40007F;
	neg.f32 	%f13, %f12;
	fma.rn.f32 	%f14, %f6, 0fBFB8AA3B, %f13;
	fma.rn.f32 	%f15, %f6, 0fB2A57060, %f14;
	mov.b32 	%r36, %f11;
	shl.b32 	%r37, %r36, 23;
	mov.b32 	%f16, %r37;
	ex2.approx.ftz.f32 	%f17, %f15;
	mul.f32 	%f1, %f17, %f16;
	cvt.f64.f32 	%fd3, %f1;
	mov.f64 	%fd4, 0d3FF0000000000000;
	sub.f64 	%fd5, %fd4, %fd3;
	cvt.f64.f32 	%fd6, %f6;
	div.rn.f64 	%fd7, %fd5, %fd6;
	sub.f64 	%fd8, %fd4, %fd7;
	cvt.rn.f32.f64 	%f2, %fd8;
	sub.f64 	%fd9, %fd7, %fd3;
	cvt.rn.f32.f64 	%f3, %fd9;
	mul.f32 	%f18, %f6, %f6;
	cvt.f64.f32 	%fd10, %f18;
	div.rn.f64 	%fd11, %fd5, %fd10;
	add.f64 	%fd12, %fd3, 0d3FF0000000000000;
	add.f64 	%fd13, %fd6, %fd6;
	div.rn.f64 	%fd14, %fd12, %fd13;
	sub.f64 	%fd1, %fd11, %fd14;
	setp.gt.s32 	%p1, %r1, 0;
	selp.u32 	%r38, 1, 0, %p1;
	add.s32 	%r2, %r34, %r38;
	mov.u32 	%r39, %tid.x;
	mov.u32 	%r40, %ctaid.x;
	mov.u32 	%r3, %ntid.x;
	mad.lo.s32 	%r55, %r40, %r3, %r39;
	setp.ge.s32 	%p2, %r55, %r2;
	@%p2 bra 	$L__BB3_23;
	cvt.rn.f32.f64 	%f19, %fd1;
	add.s32 	%r5, %r2, -1;
	cvt.f64.f32 	%fd2, %f19;
	mul.wide.s32 	%rd12, %r32, 4;
	add.s64 	%rd3, %rd2, %rd12;
	add.s64 	%rd4, %rd1, %rd12;
	mov.u32 	%r41, %nctaid.x;
	mul.lo.s32 	%r6, %r41, %r3;
	add.s64 	%rd5, %rd1, 8;
$L__BB3_2:
	setp.gt.s32 	%p3, %r1, 0;
	setp.eq.s32 	%p4, %r55, %r5;
	selp.b32 	%r43, %r1, %r33, %p4;
	selp.b32 	%r8, %r43, %r33, %p3;
	setp.ne.s32 	%p5, %r55, 0;
	mov.b32 	%r56, 0;
	@%p5 bra 	$L__BB3_4;
	ld.global.f32 	%f20, [%rd2];
	ld.global.f32 	%f21, [%rd2+4];
	mul.f32 	%f22, %f21, %f3;
	fma.rn.f32 	%f23, %f20, %f2, %f22;
	cvt.f64.f32 	%fd15, %f23;
	cvt.f64.f32 	%fd16, %f21;
	cvt.f64.f32 	%fd17, %f20;
	add.f64 	%fd18, %fd17, %fd17;
	sub.f64 	%fd19, %fd16, %fd18;
	ld.global.f32 	%f24, [%rd3+-8];
	cvt.f64.f32 	%fd20, %f24;
	add.f64 	%fd21, %fd19, %fd20;
	fma.rn.f64 	%fd22, %fd21, %fd2, %fd15;
	cvt.rn.f32.f64 	%f25, %fd22;
	st.global.f32 	[%rd1], %f25;
	mov.b32 	%r56, 1;
$L__BB3_4:
	setp.ne.s32 	%p6, %r55, %r5;
	mov.u32 	%r57, %r33;
	@%p6 bra 	$L__BB3_6;
	add.s32 	%r57, %r8, -1;
	mov.b32 	%r45, 0;
	st.global.u32 	[%rd4+-4], %r45;
$L__BB3_6:
	setp.ge.s32 	%p7, %r56, %r57;
	@%p7 bra 	$L__BB3_14;
	mul.lo.s32 	%r12, %r55, %r33;
	sub.s32 	%r46, %r57, %r56;
	and.b32  	%r13, %r46, 3;
	setp.eq.s32 	%p8, %r13, 0;
	mov.u32 	%r58, %r56;
	@%p8 bra 	$L__BB3_11;
	add.s32 	%r47, %r56, %r12;
	mul.wide.s32 	%rd13, %r47, 4;
	add.s64 	%rd6, %rd2, %rd13;
	ld.global.f32 	%f26, [%rd6];
	ld.global.f32 	%f27, [%rd6+4];
	mul.f32 	%f28, %f27, %f3;
	fma.rn.f32 	%f29, %f26, %f2, %f28;
	cvt.f64.f32 	%fd23, %f29;
	cvt.f64.f32 	%fd24, %f27;
	cvt.f64.f32 	%fd25, %f26;
	add.f64 	%fd26, %fd25, %fd25;
	sub.f64 	%fd27, %fd24, %fd26;
	ld.global.f32 	%f30, [%rd6+-4];
	cvt.f64.f32 	%fd28, %f30;
	add.f64 	%fd29, %fd27, %fd28;
	fma.rn.f64 	%fd30, %fd29, %fd2, %fd23;
	cvt.rn.f32.f64 	%f31, %fd30;
	add.s64 	%rd14, %rd1, %rd13;
	st.global.f32 	[%rd14], %f31;
	add.s32 	%r58, %r56, 1;
	setp.eq.s32 	%p9, %r13, 1;
	@%p9 bra 	$L__BB3_11;
	cvt.s64.s32 	%rd15, %r12;
	cvt.u64.u32 	%rd16, %r56;
	add.s64 	%rd17, %rd16, %rd15;
	shl.b64 	%rd18, %rd17, 2;
	add.s64 	%rd7, %rd2, %rd18;
	ld.global.f32 	%f32, [%rd7+4];
	ld.global.f32 	%f33, [%rd7+8];
	mul.f32 	%f34, %f33, %f3;
	fma.rn.f32 	%f35, %f32, %f2, %f34;
	cvt.f64.f32 	%fd31, %f35;
	cvt.f64.f32 	%fd32, %f33;
	cvt.f64.f32 	%fd33, %f32;
	add.f64 	%fd34, %fd33, %fd33;
	sub.f64 	%fd35, %fd32, %fd34;
	ld.global.f32 	%f36, [%rd6];
	cvt.f64.f32 	%fd36, %f36;
	add.f64 	%fd37, %fd35, %fd36;
	fma.rn.f64 	%fd38, %fd37, %fd2, %fd31;
	cvt.rn.f32.f64 	%f37, %fd38;
	add.s64 	%rd8, %rd1, %rd18;
	st.global.f32 	[%rd8+4], %f37;
	or.b32  	%r58, %r56, 2;
	setp.eq.s32 	%p10, %r13, 2;
	@%p10 bra 	$L__BB3_11;
	ld.global.f32 	%f38, [%rd7+8];
	ld.global.f32 	%f39, [%rd7+12];
	mul.f32 	%f40, %f39, %f3;
	fma.rn.f32 	%f41, %f38, %f2, %f40;
	cvt.f64.f32 	%fd39, %f41;
	cvt.f64.f32 	%fd40, %f39;
	cvt.f64.f32 	%fd41, %f38;
	add.f64 	%fd42, %fd41, %fd41;
	sub.f64 	%fd43, %fd40, %fd42;
	ld.global.f32 	%f42, [%rd7+4];
	cvt.f64.f32 	%fd44, %f42;
	add.f64 	%fd45, %fd43, %fd44;
	fma.rn.f64 	%fd46, %fd45, %fd2, %fd39;
	cvt.rn.f32.f64 	%f43, %fd46;
	st.global.f32 	[%rd8+8], %f43;
	add.s32 	%r58, %r56, 3;
$L__BB3_11:
	sub.s32 	%r48, %r56, %r57;
	setp.gt.u32 	%p11, %r48, -4;
	@%p11 bra 	$L__BB3_14;
	sub.s32 	%r60, %r58, %r57;
	add.s32 	%r59, %r58, %r12;
$L__BB3_13:
	mul.wide.s32 	%rd19, %r59, 4;
	add.s64 	%rd20, %rd2, %rd19;
	add.s64 	%rd21, %rd5, %rd19;
	ld.global.f32 	%f44, [%rd20];
	ld.global.f32 	%f45, [%rd20+4];
	mul.f32 	%f46, %f45, %f3;
	fma.rn.f32 	%f47, %f44, %f2, %f46;
	cvt.f64.f32 	%fd47, %f47;
	cvt.f64.f32 	%fd48, %f45;
	cvt.f64.f32 	%fd49, %f44;
	add.f64 	%fd50, %fd49, %fd49;
	sub.f64 	%fd51, %fd48, %fd50;
	ld.global.f32 	%f48, [%rd20+-4];
	cvt.f64.f32 	%fd52, %f48;
	add.f64 	%fd53, %fd51, %fd52;
	fma.rn.f64 	%fd54, %fd53, %fd2, %fd47;
	cvt.rn.f32.f64 	%f49, %fd54;
	st.global.f32 	[%rd21+-8], %f49;
	ld.global.f32 	%f50, [%rd20+4];
	ld.global.f32 	%f51, [%rd20+8];
	mul.f32 	%f52, %f51, %f3;
	fma.rn.f32 	%f53, %f50, %f2, %f52;
	cvt.f64.f32 	%fd55, %f53;
	cvt.f64.f32 	%fd56, %f51;
	cvt.f64.f32 	%fd57, %f50;
	add.f64 	%fd58, %fd57, %fd57;
	sub.f64 	%fd59, %fd56, %fd58;
	ld.global.f32 	%f54, [%rd20];
	cvt.f64.f32 	%fd60, %f54;
	add.f64 	%fd61, %fd59, %fd60;
	fma.rn.f64 	%fd62, %fd61, %fd2, %fd55;
	cvt.rn.f32.f64 	%f55, %fd62;
	st.global.f32 	[%rd21+-4], %f55;
	ld.global.f32 	%f56, [%rd20+8];
	ld.global.f32 	%f57, [%rd20+12];
	mul.f32 	%f58, %f57, %f3;
	fma.rn.f32 	%f59, %f56, %f2, %f58;
	cvt.f64.f32 	%fd63, %f59;
	cvt.f64.f32 	%fd64, %f57;
	cvt.f64.f32 	%fd65, %f56;
	add.f64 	%fd66, %fd65, %fd65;
	sub.f64 	%fd67, %fd64, %fd66;
	ld.global.f32 	%f60, [%rd20+4];
	cvt.f64.f32 	%fd68, %f60;
	add.f64 	%fd69, %fd67, %fd68;
	fma.rn.f64 	%fd70, %fd69, %fd2, %fd63;
	cvt.rn.f32.f64 	%f61, %fd70;
	st.global.f32 	[%rd21], %f61;
	ld.global.f32 	%f62, [%rd20+12];
	ld.global.f32 	%f63, [%rd20+16];
	mul.f32 	%f64, %f63, %f3;
	fma.rn.f32 	%f65, %f62, %f2, %f64;
	cvt.f64.f32 	%fd71, %f65;
	cvt.f64.f32 	%fd72, %f63;
	cvt.f64.f32 	%fd73, %f62;
	add.f64 	%fd74, %fd73, %fd73;
	sub.f64 	%fd75, %fd72, %fd74;
	ld.global.f32 	%f66, [%rd20+8];
	cvt.f64.f32 	%fd76, %f66;
	add.f64 	%fd77, %fd75, %fd76;
	fma.rn.f64 	%fd78, %fd77, %fd2, %fd71;
	cvt.rn.f32.f64 	%f67, %fd78;
	st.global.f32 	[%rd21+4], %f67;
	add.s32 	%r60, %r60, 4;
	add.s32 	%r59, %r59, 4;
	setp.eq.s32 	%p12, %r60, 0;
	@%p12 bra 	$L__BB3_14;
	bra.uni 	$L__BB3_13;
$L__BB3_14:
	setp.lt.s32 	%p13, %r8, 2;
	@%p13 bra 	$L__BB3_22;
	mad.lo.s32 	%r20, %r55, %r33, %r8;
	add.s32 	%r21, %r8, -1;
	add.s32 	%r50, %r8, -2;
	and.b32  	%r22, %r21, 3;
	setp.lt.u32 	%p14, %r50, 3;
	mov.b32 	%r62, 2;
	@%p14 bra 	$L__BB3_18;
	and.b32  	%r23, %r21, -4;
	mov.b32 	%r61, 2;
$L__BB3_17:
	sub.s32 	%r52, %r20, %r61;
	mul.wide.s32 	%rd22, %r52, 4;
	add.s64 	%rd23, %rd1, %rd22;
	ld.global.f32 	%f68, [%rd23+4];
	ld.global.f32 	%f69, [%rd23];
	fma.rn.f32 	%f70, %f1, %f68, %f69;
	st.global.f32 	[%rd23], %f70;
	ld.global.f32 	%f71, [%rd23+-4];
	fma.rn.f32 	%f72, %f1, %f70, %f71;
	st.global.f32 	[%rd23+-4], %f72;
	ld.global.f32 	%f73, [%rd23+-8];
	fma.rn.f32 	%f74, %f1, %f72, %f73;
	st.global.f32 	[%rd23+-8], %f74;
	ld.global.f32 	%f75, [%rd23+-12];
	fma.rn.f32 	%f76, %f1, %f74, %f75;
	st.global.f32 	[%rd23+-12], %f76;
	add.s32 	%r62, %r61, 4;
	add.s32 	%r53, %r61, 2;
	setp.ne.s32 	%p15, %r53, %r23;
	mov.u32 	%r61, %r62;
	@%p15 bra 	$L__BB3_17;
$L__BB3_18:
	setp.eq.s32 	%p16, %r22, 0;
	@%p16 bra 	$L__BB3_22;
	sub.s32 	%r54, %r20, %r62;
	mul.wide.s32 	%rd24, %r54, 4;
	add.s64 	%rd9, %rd1, %rd24;
	ld.global.f32 	%f77, [%rd9+4];
	ld.global.f32 	%f78, [%rd9];
	fma.rn.f32 	%f4, %f1, %f77, %f78;
	st.global.f32 	[%rd9], %f4;
	setp.eq.s32 	%p17, %r22, 1;
	@%p17 bra 	$L__BB3_22;
	ld.global.f32 	%f79, [%rd9+-4];
	fma.rn.f32 	%f5, %f1, %f4, %f79;
	st.global.f32 	[%rd9+-4], %f5;
	setp.eq.s32 	%p18, %r22, 2;
	@%p18 bra 	$L__BB3_22;
	ld.global.f32 	%f80, [%rd9+-8];
	fma.rn.f32 	%f81, %f1, %f5, %f80;
	st.global.f32 	[%rd9+-8], %f81;
$L__BB3_22:
	add.s32 	%r55, %r55, %r6;
	setp.lt.s32 	%p19, %r55, %r2;
	@%p19 bra 	$L__BB3_2;
$L__BB3_23:
	ret;

}
	// .globl	_Z13coarseSweep_RPfS_iifPi
.visible .entry _Z13coarseSweep_RPfS_iifPi(
	.param .u64 .ptr .align 1 _Z13coarseSweep_RPfS_iifPi_param_0,
	.param .u64 .ptr .align 1 _Z13coarseSweep_RPfS_iifPi_param_1,
	.param .u32 _Z13coarseSweep_RPfS_iifPi_param_2,
	.param .u32 _Z13coarseSweep_RPfS_iifPi_param_3,
	.param .f32 _Z13coarseSweep_RPfS_iifPi_param_4,
	.param .u64 .ptr .align 1 _Z13coarseSweep_RPfS_iifPi_param_5
)
{
	.reg .pred 	%p<8>;
	.reg .b32 	%r<43>;
	.reg .b32 	%f<25>;
	.reg .b64 	%rd<23>;

	ld.param.u64 	%rd7, [_Z13coarseSweep_RPfS_iifPi_param_0];
	ld.param.u64 	%rd8, [_Z13coarseSweep_RPfS_iifPi_param_1];
	ld.param.u32 	%r15, [_Z13coarseSweep_RPfS_iifPi_param_2];
	ld.param.u32 	%r16, [_Z13coarseSweep_RPfS_iifPi_param_3];
	ld.param.f32 	%f2, [_Z13coarseSweep_RPfS_iifPi_param_4];
	ld.param.u64 	%rd9, [_Z13coarseSweep_RPfS_iifPi_param_5];
	cvta.to.global.u64 	%rd1, %rd9;
	cvta.to.global.u64 	%rd2, %rd7;
	cvta.to.global.u64 	%rd3, %rd8;
	div.s32 	%r17, %r15, %r16;
	mul.lo.s32 	%r18, %r17, %r16;
	sub.s32 	%r1, %r15, %r18;
	neg.f32 	%f3, %f2;
	cvt.rn.f32.s32 	%f4, %r16;
	mul.f32 	%f5, %f3, %f4;
	fma.rn.f32 	%f6, %f5, 0f3BBB989D, 0f3F000000;
	cvt.sat.f32.f32 	%f7, %f6;
	mov.f32 	%f8, 0f4B400001;
	mov.f32 	%f9, 0f437C0000;
	fma.rm.f32 	%f10, %f7, %f9, %f8;
	add.f32 	%f11, %f10, 0fCB40007F;
	neg.f32 	%f12, %f11;
	fma.rn.f32 	%f13, %f5, 0f3FB8AA3B, %f12;
	fma.rn.f32 	%f14, %f5, 0f32A57060, %f13;
	mov.b32 	%r19, %f10;
	shl.b32 	%r20, %r19, 23;
	mov.b32 	%f15, %r20;
	ex2.approx.ftz.f32 	%f16, %f14;
	mul.f32 	%f1, %f16, %f15;
	setp.gt.s32 	%p1, %r1, 0;
	selp.u32 	%r21, 1, 0, %p1;
	mov.u32 	%r22, %tid.x;
	mov.u32 	%r23, %ctaid.x;
	mov.u32 	%r2, %ntid.x;
	mad.lo.s32 	%r39, %r23, %r2, %r22;
	add.s32 	%r24, %r17, %r21;
	add.s32 	%r4, %r24, -1;
	setp.ge.s32 	%p2, %r39, %r4;
	@%p2 bra 	$L__BB4_10;
	setp.gt.s32 	%p3, %r1, 0;
	selp.b32 	%r25, %r1, %r16, %p3;
	sub.s32 	%r5, %r15, %r25;
	mul.wide.s32 	%rd10, %r5, 4;
	add.s64 	%rd4, %rd3, %rd10;
	add.s64 	%rd5, %rd2, %rd10;
	add.s64 	%rd6, %rd1, %rd10;
	mov.u32 	%r26, %nctaid.x;
	mul.lo.s32 	%r6, %r26, %r2;
	@%p3 bra 	$L__BB4_2;
	bra.uni 	$L__BB4_6;
$L__BB4_2:
	setp.eq.s32 	%p6, %r39, 0;
	@%p6 bra 	$L__BB4_4;
	mad.lo.s32 	%r33, %r39, %r16, %r1;
	sub.s32 	%r40, %r15, %r33;
	bra.uni 	$L__BB4_5;
$L__BB4_4:
	ld.global.f32 	%f21, [%rd4];
	st.global.f32 	[%rd5], %f21;
	ld.global.u32 	%r34, [%rd6];
	add.s32 	%r35, %r34, 1;
	st.global.u32 	[%rd6], %r35;
	mov.u32 	%r40, %r5;
$L__BB4_5:
	sub.s32 	%r36, %r40, %r16;
	mul.wide.s32 	%rd17, %r36, 4;
	add.s64 	%rd18, %rd3, %rd17;
	ld.global.f32 	%f22, [%rd18];
	mul.wide.s32 	%rd19, %r40, 4;
	add.s64 	%rd20, %rd2, %rd19;
	ld.global.f32 	%f23, [%rd20];
	fma.rn.f32 	%f24, %f1, %f23, %f22;
	add.s64 	%rd21, %rd2, %rd17;
	st.global.f32 	[%rd21], %f24;
	add.s64 	%rd22, %rd1, %rd17;
	ld.global.u32 	%r37, [%rd22];
	add.s32 	%r38, %r37, 1;
	st.global.u32 	[%rd22], %r38;
	add.s32 	%r39, %r39, %r6;
	setp.lt.s32 	%p7, %r39, %r4;
	@%p7 bra 	$L__BB4_2;
	bra.uni 	$L__BB4_10;
$L__BB4_6:
	setp.ne.s32 	%p4, %r39, 0;
	@%p4 bra 	$L__BB4_8;
	ld.global.f32 	%f17, [%rd4];
	st.global.f32 	[%rd5], %f17;
	ld.global.u32 	%r28, [%rd6];
	add.s32 	%r29, %r28, 1;
	st.global.u32 	[%rd6], %r29;
	mov.u32 	%r42, %r5;
	bra.uni 	$L__BB4_9;
$L__BB4_8:
	not.b32 	%r27, %r39;
	mad.lo.s32 	%r42, %r16, %r27, %r15;
$L__BB4_9:
	sub.s32 	%r30, %r42, %r16;
	mul.wide.s32 	%rd11, %r30, 4;
	add.s64 	%rd12, %rd3, %rd11;
	ld.global.f32 	%f18, [%rd12];
	mul.wide.s32 	%rd13, %r42, 4;
	add.s64 	%rd14, %rd2, %rd13;
	ld.global.f32 	%f19, [%rd14];
	fma.rn.f32 	%f20, %f1, %f19, %f18;
	add.s64 	%rd15, %rd2, %rd11;
	st.global.f32 	[%rd15], %f20;
	add.s64 	%rd16, %rd1, %rd11;
	ld.global.u32 	%r31, [%rd16];
	add.s32 	%r32, %r31, 1;
	st.global.u32 	[%rd16], %r32;
	add.s32 	%r39, %r39, %r6;
	setp.lt.s32 	%p5, %r39, %r4;
	@%p5 bra 	$L__BB4_6;
$L__BB4_10:
	ret;

}
	// .globl	_Z19coarseToFineSweep_RPfS_iifPi
.visible .entry _Z19coarseToFineSweep_RPfS_iifPi(
	.param .u64 .ptr .align 1 _Z19coarseToFineSweep_RPfS_iifPi_param_0,
	.param .u64 .ptr .align 1 _Z19coarseToFineSweep_RPfS_iifPi_param_1,
	.param .u32 _Z19coarseToFineSweep_RPfS_iifPi_param_2,
	.param .u32 _Z19coarseToFineSweep_RPfS_iifPi_param_3,
	.param .f32 _Z19coarseToFineSweep_RPfS_iifPi_param_4,
	.param .u64 .ptr .align 1 _Z19coarseToFineSweep_RPfS_iifPi_param_5
)
{
	.reg .pred 	%p<13>;
	.reg .b32 	%r<60>;
	.reg .b32 	%f<42>;
	.reg .b64 	%rd<29>;

	ld.param.u64 	%rd17, [_Z19coarseToFineSweep_RPfS_iifPi_param_0];
	ld.param.u64 	%rd18, [_Z19coarseToFineSweep_RPfS_iifPi_param_1];
	ld.param.u32 	%r24, [_Z19coarseToFineSweep_RPfS_iifPi_param_2];
	ld.param.u32 	%r25, [_Z19coarseToFineSweep_RPfS_iifPi_param_3];
	ld.param.f32 	%f9, [_Z19coarseToFineSweep_RPfS_iifPi_param_4];
	ld.param.u64 	%rd19, [_Z19coarseToFineSweep_RPfS_iifPi_param_5];
	cvta.to.global.u64 	%rd1, %rd19;
	cvta.to.global.u64 	%rd2, %rd18;
	cvta.to.global.u64 	%rd3, %rd17;
	div.s32 	%r26, %r24, %r25;
	mul.lo.s32 	%r27, %r26, %r25;
	sub.s32 	%r1, %r24, %r27;
	fma.rn.f32 	%f10, %f9, 0fBBBB989D, 0f3F000000;
	cvt.sat.f32.f32 	%f11, %f10;
	mov.f32 	%f12, 0f4B400001;
	mov.f32 	%f13, 0f437C0000;
	fma.rm.f32 	%f14, %f11, %f13, %f12;
	add.f32 	%f15, %f14, 0fCB40007F;
	neg.f32 	%f16, %f15;
	fma.rn.f32 	%f17, %f9, 0fBFB8AA3B, %f16;
	fma.rn.f32 	%f18, %f9, 0fB2A57060, %f17;
	mov.b32 	%r28, %f14;
	shl.b32 	%r29, %r28, 23;
	mov.b32 	%f19, %r29;
	ex2.approx.ftz.f32 	%f20, %f18;
	mul.f32 	%f1, %f20, %f19;
	setp.gt.s32 	%p1, %r1, 0;
	selp.u32 	%r30, 1, 0, %p1;
	add.s32 	%r2, %r26, %r30;
	mov.u32 	%r31, %tid.x;
	mov.u32 	%r32, %ctaid.x;
	mov.u32 	%r3, %ntid.x;
	mad.lo.s32 	%r54, %r32, %r3, %r31;
	setp.ge.s32 	%p2, %r54, %r2;
	@%p2 bra 	$L__BB5_15;
	add.s32 	%r5, %r2, -1;
	add.s32 	%r6, %r24, -1;
	mov.u32 	%r33, %nctaid.x;
	mul.lo.s32 	%r7, %r33, %r3;
	add.s64 	%rd4, %rd1, -8;
$L__BB5_2:
	setp.gt.s32 	%p3, %r1, 0;
	setp.ne.s32 	%p4, %r54, %r5;
	setp.eq.s32 	%p5, %r54, %r5;
	selp.b32 	%r34, %r1, %r25, %p5;
	selp.b32 	%r9, %r34, %r25, %p3;
	@%p4 bra 	$L__BB5_4;
	add.s32 	%r55, %r9, -1;
	mov.f32 	%f41, 0f00000000;
	mov.u32 	%r56, %r6;
	bra.uni 	$L__BB5_5;
$L__BB5_4:
	mad.lo.s32 	%r56, %r25, %r54, %r25;
	mul.wide.s32 	%rd20, %r56, 4;
	add.s64 	%rd21, %rd3, %rd20;
	ld.global.f32 	%f41, [%rd21];
	mov.u32 	%r55, %r25;
$L__BB5_5:
	setp.lt.s32 	%p6, %r55, 2;
	@%p6 bra 	$L__BB5_14;
	add.s32 	%r14, %r55, -1;
	add.s32 	%r36, %r55, -2;
	and.b32  	%r15, %r14, 3;
	setp.lt.u32 	%p7, %r36, 3;
	mov.b32 	%r59, 1;
	@%p7 bra 	$L__BB5_10;
	and.b32  	%r38, %r14, -4;
	neg.s32 	%r58, %r38;
	mul.wide.s32 	%rd22, %r56, 4;
	add.s64 	%rd23, %rd2, %rd22;
	add.s64 	%rd28, %rd23, -8;
	add.s64 	%rd24, %rd3, %rd22;
	add.s64 	%rd27, %rd24, -8;
	add.s64 	%rd26, %rd4, %rd22;
	mov.b32 	%r57, 0;
$L__BB5_8:
	ld.global.f32 	%f22, [%rd28+4];
	mul.f32 	%f23, %f1, %f41;
	add.f32 	%f24, %f23, %f22;
	st.global.f32 	[%rd27+4], %f24;
	ld.global.u32 	%r39, [%rd26+4];
	add.s32 	%r40, %r39, 1;
	st.global.u32 	[%rd26+4], %r40;
	ld.global.f32 	%f25, [%rd28];
	mul.f32 	%f26, %f1, %f23;
	add.f32 	%f27, %f26, %f25;
	st.global.f32 	[%rd27], %f27;
	ld.global.u32 	%r41, [%rd26];
	add.s32 	%r42, %r41, 1;
	st.global.u32 	[%rd26], %r42;
	ld.global.f32 	%f28, [%rd28+-4];
	mul.f32 	%f29, %f1, %f26;
	add.f32 	%f30, %f29, %f28;
	st.global.f32 	[%rd27+-4], %f30;
	ld.global.u32 	%r43, [%rd26+-4];
	add.s32 	%r44, %r43, 1;
	st.global.u32 	[%rd26+-4], %r44;
	ld.global.f32 	%f31, [%rd28+-8];
	mul.f32 	%f41, %f1, %f29;
	add.f32 	%f32, %f41, %f31;
	st.global.f32 	[%rd27+-8], %f32;
	ld.global.u32 	%r45, [%rd26+-8];
	add.s32 	%r46, %r45, 1;
	st.global.u32 	[%rd26+-8], %r46;
	add.s32 	%r58, %r58, 4;
	add.s32 	%r57, %r57, 4;
	add.s64 	%rd28, %rd28, -16;
	add.s64 	%rd27, %rd27, -16;
	add.s64 	%rd26, %rd26, -16;
	setp.ne.s32 	%p8, %r58, 0;
	@%p8 bra 	$L__BB5_8;
	add.s32 	%r59, %r57, 1;
$L__BB5_10:
	setp.eq.s32 	%p9, %r15, 0;
	@%p9 bra 	$L__BB5_14;
	sub.s32 	%r47, %r56, %r59;
	mul.wide.s32 	%rd25, %r47, 4;
	add.s64 	%rd14, %rd2, %rd25;
	ld.global.f32 	%f33, [%rd14];
	mul.f32 	%f7, %f1, %f41;
	add.f32 	%f34, %f7, %f33;
	add.s64 	%rd15, %rd3, %rd25;
	st.global.f32 	[%rd15], %f34;
	add.s64 	%rd16, %rd1, %rd25;
	ld.global.u32 	%r48, [%rd16];
	add.s32 	%r49, %r48, 1;
	st.global.u32 	[%rd16], %r49;
	setp.eq.s32 	%p10, %r15, 1;
	@%p10 bra 	$L__BB5_14;
	ld.global.f32 	%f35, [%rd14+-4];
	mul.f32 	%f8, %f1, %f7;
	add.f32 	%f36, %f8, %f35;
	st.global.f32 	[%rd15+-4], %f36;
	ld.global.u32 	%r50, [%rd16+-4];
	add.s32 	%r51, %r50, 1;
	st.global.u32 	[%rd16+-4], %r51;
	setp.eq.s32 	%p11, %r15, 2;
	@%p11 bra 	$L__BB5_14;
	ld.global.f32 	%f37, [%rd14+-8];
	fma.rn.f32 	%f38, %f1, %f8, %f37;
	st.global.f32 	[%rd15+-8], %f38;
	ld.global.u32 	%r52, [%rd16+-8];
	add.s32 	%r53, %r52, 1;
	st.global.u32 	[%rd16+-8], %r53;
$L__BB5_14:
	add.s32 	%r54, %r54, %r7;
	setp.lt.s32 	%p12, %r54, %r2;
	@%p12 bra 	$L__BB5_2;
$L__BB5_15:
	ret;

}
	// .globl	_Z9vectorAddPfS_S_iiPi
.visible .entry _Z9vectorAddPfS_S_iiPi(
	.param .u64 .ptr .align 1 _Z9vectorAddPfS_S_iiPi_param_0,
	.param .u64 .ptr .align 1 _Z9vectorAddPfS_S_iiPi_param_1,
	.param .u64 .ptr .align 1 _Z9vectorAddPfS_S_iiPi_param_2,
	.param .u32 _Z9vectorAddPfS_S_iiPi_param_3,
	.param .u32 _Z9vectorAddPfS_S_iiPi_param_4,
	.param .u64 .ptr .align 1 _Z9vectorAddPfS_S_iiPi_param_5
)
{
	.reg .pred 	%p<12>;
	.reg .b32 	%r<34>;
	.reg .b32 	%f<22>;
	.reg .b64 	%rd<18>;

	ld.param.u64 	%rd10, [_Z9vectorAddPfS_S_iiPi_param_0];
	ld.param.u64 	%rd11, [_Z9vectorAddPfS_S_iiPi_param_1];
	ld.param.u64 	%rd12, [_Z9vectorAddPfS_S_iiPi_param_2];
	ld.param.u32 	%r19, [_Z9vectorAddPfS_S_iiPi_param_3];
	ld.param.u32 	%r18, [_Z9vectorAddPfS_S_iiPi_param_4];
	cvta.to.global.u64 	%rd1, %rd10;
	cvta.to.global.u64 	%rd2, %rd12;
	cvta.to.global.u64 	%rd3, %rd11;
	div.s32 	%r20, %r19, %r18;
	mul.lo.s32 	%r21, %r20, %r18;
	sub.s32 	%r1, %r19, %r21;
	setp.gt.s32 	%p1, %r1, 0;
	selp.u32 	%r22, 1, 0, %p1;
	add.s32 	%r2, %r20, %r22;
	mov.u32 	%r23, %tid.x;
	mov.u32 	%r24, %ctaid.x;
	mov.u32 	%r3, %ntid.x;
	mad.lo.s32 	%r30, %r24, %r3, %r23;
	setp.ge.s32 	%p2, %r30, %r2;
	@%p2 bra 	$L__BB6_11;
	mov.u32 	%r25, %nctaid.x;
	mul.lo.s32 	%r5, %r25, %r3;
	add.s64 	%rd4, %rd3, 8;
	add.s64 	%rd5, %rd2, 8;
	add.s64 	%rd6, %rd1, 8;
$L__BB6_2:
	setp.gt.s32 	%p3, %r1, 0;
	add.s32 	%r26, %r2, -1;
	setp.eq.s32 	%p4, %r30, %r26;
	selp.b32 	%r27, %r1, %r18, %p4;
	selp.b32 	%r7, %r27, %r18, %p3;
	setp.lt.s32 	%p5, %r7, 1;
	@%p5 bra 	$L__BB6_10;
	mul.lo.s32 	%r8, %r30, %r18;
	and.b32  	%r9, %r7, 3;
	setp.lt.u32 	%p6, %r7, 4;
	mov.b32 	%r33, 0;
	@%p6 bra 	$L__BB6_6;
	and.b32  	%r33, %r7, 2147483644;
	neg.s32 	%r32, %r33;
	mov.u32 	%r31, %r8;
$L__BB6_5:
	mul.wide.s32 	%rd13, %r31, 4;
	add.s64 	%rd14, %rd4, %rd13;
	add.s64 	%rd15, %rd5, %rd13;
	add.s64 	%rd16, %rd6, %rd13;
	ld.global.f32 	%f1, [%rd14+-8];
	ld.global.f32 	%f2, [%rd15+-8];
	add.f32 	%f3, %f1, %f2;
	st.global.f32 	[%rd16+-8], %f3;
	ld.global.f32 	%f4, [%rd14+-4];
	ld.global.f32 	%f5, [%rd15+-4];
	add.f32 	%f6, %f4, %f5;
	st.global.f32 	[%rd16+-4], %f6;
	ld.global.f32 	%f7, [%rd14];
	ld.global.f32 	%f8, [%rd15];
	add.f32 	%f9, %f7, %f8;
	st.global.f32 	[%rd16], %f9;
	ld.global.f32 	%f10, [%rd14+4];
	ld.global.f32 	%f11, [%rd15+4];
	add.f32 	%f12, %f10, %f11;
	st.global.f32 	[%rd16+4], %f12;
	add.s32 	%r32, %r32, 4;
	add.s32 	%r31, %r31, 4;
	setp.ne.s32 	%p7, %r32, 0;
	@%p7 bra 	$L__BB6_5;
$L__BB6_6:
	setp.eq.s32 	%p8, %r9, 0;
	@%p8 bra 	$L__BB6_10;
	add.s32 	%r29, %r33, %r8;
	mul.wide.s32 	%rd17, %r29, 4;
	add.s64 	%rd7, %rd3, %rd17;
	ld.global.f32 	%f13, [%rd7];
	add.s64 	%rd8, %rd2, %rd17;
	ld.global.f32 	%f14, [%rd8];
	add.f32 	%f15, %f13, %f14;
	add.s64 	%rd9, %rd1, %rd17;
	st.global.f32 	[%rd9], %f15;
	setp.eq.s32 	%p9, %r9, 1;
	@%p9 bra 	$L__BB6_10;
	ld.global.f32 	%f16, [%rd7+4];
	ld.global.f32 	%f17, [%rd8+4];
	add.f32 	%f18, %f16, %f17;
	st.global.f32 	[%rd9+4], %f18;
	setp.eq.s32 	%p10, %r9, 2;
	@%p10 bra 	$L__BB6_10;
	ld.global.f32 	%f19, [%rd7+8];
	ld.global.f32 	%f20, [%rd8+8];
	add.f32 	%f21, %f19, %f20;
	st.global.f32 	[%rd9+8], %f21;
$L__BB6_10:
	add.s32 	%r30, %r30, %r5;
	setp.lt.s32 	%p11, %r30, %r2;
	@%p11 bra 	$L__BB6_2;
$L__BB6_11:
	ret;

}


// ===== COMPILED SASS (sm_100) =====

	.target	sm_100

	.elftype	@"ET_EXEC"


//--------------------- .note.nv.tkinfo           --------------------------
	.section	.note.nv.tkinfo,"",@"SHT_NOTE"
	.sectionflags	@"SHF_NOTE_NV_TKINFO"
	.tkinfo
        /*0018*/ 	.word	0x00000002
        /*0030*/ 	.string	""
        /*0030*/ 	.string	"ptxas"
        /*0030*/ 	.string	"Cuda compilation tools, release 13.0, V13.0.88"
        /*0030*/ 	.string	"Build cuda_13.0.r13.0/compiler.36424714_0"
        /*0030*/ 	.string	"-arch sm_100 -m 64 "



//--------------------- .note.nv.cuinfo           --------------------------
	.section	.note.nv.cuinfo,"",@"SHT_NOTE"
	.sectionflags	@"SHF_NOTE_NV_CUINFO"
        /*0018*/ 	.short	0x0002
        /*001a*/ 	.short	0x0064
        /*001c*/ 	.short	0x0082
	.zero		2


//--------------------- .nv.info                  --------------------------
	.section	.nv.info,"",@"SHT_CUDA_INFO"
	.align	4


	//----- nvinfo : EIATTR_REGCOUNT
	.align		4
        /*0000*/ 	.byte	0x04, 0x2f
        /*0002*/ 	.short	(.L_1 - .L_0)
	.align		4
.L_0:
        /*0004*/ 	.word	index@(_Z21localWeightAndSweep_LPfS_iifPi)
        /*0008*/ 	.word	0x00000025


	//----- nvinfo : EIATTR_FRAME_SIZE
	.align		4
.L_1:
        /*000c*/ 	.byte	0x04, 0x11
        /*000e*/ 	.short	(.L_3 - .L_2)
	.align		4
.L_2:
        /*0010*/ 	.word	index@($__internal_1_$__cuda_sm20_div_rn_f64_full)
        /*0014*/ 	.word	0x00000000


	//----- nvinfo : EIATTR_FRAME_SIZE
	.align		4
.L_3:
        /*0018*/ 	.byte	0x04, 0x11
        /*001a*/ 	.short	(.L_5 - .L_4)
	.align		4
.L_4:
        /*001c*/ 	.word	index@(_Z21localWeightAndSweep_LPfS_iifPi)
        /*0020*/ 	.word	0x00000000


	//----- nvinfo : EIATTR_REGCOUNT
	.align		4
.L_5:
        /*0024*/ 	.byte	0x04, 0x2f
        /*0026*/ 	.short	(.L_7 - .L_6)
	.align		4
.L_6:
        /*0028*/ 	.word	index@(_Z13coarseSweep_LPfS_iifPi)
        /*002c*/ 	.word	0x00000018


	//----- nvinfo : EIATTR_FRAME_SIZE
	.align		4
.L_7:
        /*0030*/ 	.byte	0x04, 0x11
        /*0032*/ 	.short	(.L_9 - .L_8)
	.align		4
.L_8:
        /*0034*/ 	.word	index@(_Z13coarseSweep_LPfS_iifPi)
        /*0038*/ 	.word	0x00000000


	//----- nvinfo : EIATTR_REGCOUNT
	.align		4
.L_9:
        /*003c*/ 	.byte	0x04, 0x2f
        /*003e*/ 	.short	(.L_11 - .L_10)
	.align		4
.L_10:
        /*0040*/ 	.word	index@(_Z19coarseToFineSweep_LPfS_iifPi)
        /*0044*/ 	.word	0x0000001e


	//----- nvinfo : EIATTR_FRAME_SIZE
	.align		4
.L_11:
        /*0048*/ 	.byte	0x04, 0x11
        /*004a*/ 	.short	(.L_13 - .L_12)
	.align		4
.L_12:
        /*004c*/ 	.word	index@(_Z19coarseToFineSweep_LPfS_iifPi)
        /*0050*/ 	.word	0x00000000


	//----- nvinfo : EIATTR_REGCOUNT
	.align		4
.L_13:
        /*0054*/ 	.byte	0x04, 0x2f
        /*0056*/ 	.short	(.L_15 - .L_14)
	.align		4
.L_14:
        /*0058*/ 	.word	index@(_Z21localWeightAndSweep_RPfS_iifPi)
        /*005c*/ 	.word	0x00000025


	//----- nvinfo : EIATTR_FRAME_SIZE
	.align		4
.L_15:
        /*0060*/ 	.byte	0x04, 0x11
        /*0062*/ 	.short	(.L_17 - .L_16)
	.align		4
.L_16:
        /*0064*/ 	.word	index@($__internal_0_$__cuda_sm20_div_rn_f64_full)
        /*0068*/ 	.word	0x00000000


	//----- nvinfo : EIATTR_FRAME_SIZE
	.align		4
.L_17:
        /*006c*/ 	.byte	0x04, 0x11
        /*006e*/ 	.short	(.L_19 - .L_18)
	.align		4
.L_18:
        /*0070*/ 	.word	index@(_Z21localWeightAndSweep_RPfS_iifPi)
        /*0074*/ 	.word	0x00000000


	//----- nvinfo : EIATTR_REGCOUNT
	.align		4
.L_19:
        /*0078*/ 	.byte	0x04, 0x2f
        /*007a*/ 	.short	(.L_21 - .L_20)
	.align		4
.L_20:
        /*007c*/ 	.word	index@(_Z13coarseSweep_RPfS_iifPi)
        /*0080*/ 	.word	0x00000020


	//----- nvinfo : EIATTR_FRAME_SIZE
	.align		4
.L_21:
        /*0084*/ 	.byte	0x04, 0x11
        /*0086*/ 	.short	(.L_23 - .L_22)
	.align		4
.L_22:
        /*0088*/ 	.word	index@(_Z13coarseSweep_RPfS_iifPi)
        /*008c*/ 	.word	0x00000000


	//----- nvinfo : EIATTR_REGCOUNT
	.align		4
.L_23:
        /*0090*/ 	.byte	0x04, 0x2f
        /*0092*/ 	.short	(.L_25 - .L_24)
	.align		4
.L_24:
        /*0094*/ 	.word	index@(_Z19coarseToFineSweep_RPfS_iifPi)
        /*0098*/ 	.word	0x0000001c


	//----- nvinfo : EIATTR_FRAME_SIZE
	.align		4
.L_25:
        /*009c*/ 	.byte	0x04, 0x11
        /*009e*/ 	.short	(.L_27 - .L_26)
	.align		4
.L_26:
        /*00a0*/ 	.word	index@(_Z19coarseToFineSweep_RPfS_iifPi)
        /*00a4*/ 	.word	0x00000000


	//----- nvinfo : EIATTR_REGCOUNT
	.align		4
.L_27:
        /*00a8*/ 	.byte	0x04, 0x2f
        /*00aa*/ 	.short	(.L_29 - .L_28)
	.align		4
.L_28:
        /*00ac*/ 	.word	index@(_Z9vectorAddPfS_S_iiPi)
        /*00b0*/ 	.word	0x0000001a


	//----- nvinfo : EIATTR_FRAME_SIZE
	.align		4
.L_29:
        /*00b4*/ 	.byte	0x04, 0x11
        /*00b6*/ 	.short	(.L_31 - .L_30)
	.align		4
.L_30:
        /*00b8*/ 	.word	index@(_Z9vectorAddPfS_S_iiPi)
        /*00bc*/ 	.word	0x00000000


	//----- nvinfo : EIATTR_MIN_STACK_SIZE
	.align		4
.L_31:
        /*00c0*/ 	.byte	0x04, 0x12
        /*00c2*/ 	.short	(.L_33 - .L_32)
	.align		4
.L_32:
        /*00c4*/ 	.word	index@(_Z9vectorAddPfS_S_iiPi)
        /*00c8*/ 	.word	0x00000000


	//----- nvinfo : EIATTR_MIN_STACK_SIZE
	.align		4
.L_33:
        /*00cc*/ 	.byte	0x04, 0x12
        /*00ce*/ 	.short	(.L_35 - .L_34)
	.align		4
.L_34:
        /*00d0*/ 	.word	index@(_Z19coarseToFineSweep_RPfS_iifPi)
        /*00d4*/ 	.word	0x00000000


	//----- nvinfo : EIATTR_MIN_STACK_SIZE
	.align		4
.L_35:
        /*00d8*/ 	.byte	0x04, 0x12
        /*00da*/ 	.short	(.L_37 - .L_36)
	.align		4
.L_36:
        /*00dc*/ 	.word	index@(_Z13coarseSweep_RPfS_iifPi)
        /*00e0*/ 	.word	0x00000000


	//----- nvinfo : EIATTR_MIN_STACK_SIZE
	.align		4
.L_37:
        /*00e4*/ 	.byte	0x04, 0x12
        /*00e6*/ 	.short	(.L_39 - .L_38)
	.align		4
.L_38:
        /*00e8*/ 	.word	index@(_Z21localWeightAndSweep_RPfS_iifPi)
        /*00ec*/ 	.word	0x00000000


	//----- nvinfo : EIATTR_MIN_STACK_SIZE
	.align		4
.L_39:
        /*00f0*/ 	.byte	0x04, 0x12
        /*00f2*/ 	.short	(.L_41 - .L_40)
	.align		4
.L_40:
        /*00f4*/ 	.word	index@(_Z19coarseToFineSweep_LPfS_iifPi)
        /*00f8*/ 	.word	0x00000000


	//----- nvinfo : EIATTR_MIN_STACK_SIZE
	.align		4
.L_41:
        /*00fc*/ 	.byte	0x04, 0x12
        /*00fe*/ 	.short	(.L_43 - .L_42)
	.align		4
.L_42:
        /*0100*/ 	.word	index@(_Z13coarseSweep_LPfS_iifPi)
        /*0104*/ 	.word	0x00000000


	//----- nvinfo : EIATTR_MIN_STACK_SIZE
	.align		4
.L_43:
        /*0108*/ 	.byte	0x04, 0x12
        /*010a*/ 	.short	(.L_45 - .L_44)
	.align		4
.L_44:
        /*010c*/ 	.word	index@(_Z21localWeightAndSweep_LPfS_iifPi)
        /*0110*/ 	.word	0x00000000
.L_45:


//--------------------- .nv.compat                --------------------------
	.section	.nv.compat,"",@"SHT_CUDA_COMPAT_INFO"
	.align	4
        /*0000*/ 	.byte	0x02, 0x09, 0x00, 0x00, 0x02, 0x02, 0x01, 0x00, 0x02, 0x05, 0x05, 0x00, 0x03, 0x07, 0x01, 0x01
        /*0010*/ 	.byte	0x02, 0x03, 0x00, 0x00, 0x02, 0x06, 0x01, 0x00, 0x04, 0x0b, 0x08, 0x00, 0x01, 0x00, 0x00, 0x00
        /*0020*/ 	.byte	0x00, 0x00, 0x00, 0x00


//--------------------- .nv.info._Z9vectorAddPfS_S_iiPi --------------------------
	.section	.nv.info._Z9vectorAddPfS_S_iiPi,"",@"SHT_CUDA_INFO"
	.sectionflags	@""
	.align	4


	//----- nvinfo : EIATTR_CUDA_API_VERSION
	.align		4
        /*0000*/ 	.byte	0x04, 0x37
        /*0002*/ 	.short	(.L_47 - .L_46)
.L_46:
        /*0004*/ 	.word	0x00000082


	//----- nvinfo : EIATTR_KPARAM_INFO
	.align		4
.L_47:
        /*0008*/ 	.byte	0x04, 0x17
        /*000a*/ 	.short	(.L_49 - .L_48)
.L_48:
        /*000c*/ 	.word	0x00000000
        /*0010*/ 	.short	0x0005
        /*0012*/ 	.short	0x0020
        /*0014*/ 	.byte	0x00, 0xf5, 0x21, 0x00


	//----- nvinfo : EIATTR_KPARAM_INFO
	.align		4
.L_49:
        /*0018*/ 	.byte	0x04, 0x17
        /*001a*/ 	.short	(.L_51 - .L_50)
.L_50:
        /*001c*/ 	.word	0x00000000
        /*0020*/ 	.short	0x0004
        /*0022*/ 	.short	0x001c
        /*0024*/ 	.byte	0x00, 0xf0, 0x11, 0x00


	//----- nvinfo : EIATTR_KPARAM_INFO
	.align		4
.L_51:
        /*0028*/ 	.byte	0x04, 0x17
        /*002a*/ 	.short	(.L_53 - .L_52)
.L_52:
        /*002c*/ 	.word	0x00000000
        /*0030*/ 	.short	0x0003
        /*0032*/ 	.short	0x0018
        /*0034*/ 	.byte	0x00, 0xf0, 0x11, 0x00


	//----- nvinfo : EIATTR_KPARAM_INFO
	.align		4
.L_53:
        /*0038*/ 	.byte	0x04, 0x17
        /*003a*/ 	.short	(.L_55 - .L_54)
.L_54:
        /*003c*/ 	.word	0x00000000
        /*0040*/ 	.short	0x0002
        /*0042*/ 	.short	0x0010
        /*0044*/ 	.byte	0x00, 0xf5, 0x21, 0x00


	//----- nvinfo : EIATTR_KPARAM_INFO
	.align		4
.L_55:
        /*0048*/ 	.byte	0x04, 0x17
        /*004a*/ 	.short	(.L_57 - .L_56)
.L_56:
        /*004c*/ 	.word	0x00000000
        /*0050*/ 	.short	0x0001
        /*0052*/ 	.short	0x0008
        /*0054*/ 	.byte	0x00, 0xf5, 0x21, 0x00


	//----- nvinfo : EIATTR_KPARAM_INFO
	.align		4
.L_57:
        /*0058*/ 	.byte	0x04, 0x17
        /*005a*/ 	.short	(.L_59 - .L_58)
.L_58:
        /*005c*/ 	.word	0x00000000
        /*0060*/ 	.short	0x0000
        /*0062*/ 	.short	0x0000
        /*0064*/ 	.byte	0x00, 0xf5, 0x21, 0x00


	//----- nvinfo : EIATTR_SPARSE_MMA_MASK
	.align		4
.L_59:
        /*0068*/ 	.byte	0x03, 0x50
        /*006a*/ 	.short	0x0000


	//----- nvinfo : EIATTR_MAXREG_COUNT
	.align		4
        /*006c*/ 	.byte	0x03, 0x1b
        /*006e*/ 	.short	0x00ff


	//----- nvinfo : EIATTR_MERCURY_ISA_VERSION
	.align		4
        /*0070*/ 	.byte	0x03, 0x5f
        /*0072*/ 	.short	0x0101


	//----- nvinfo : EIATTR_VRC_CTA_INIT_COUNT
	.align		4
        /*0074*/ 	.byte	0x02, 0x4a
	.zero		1
	.zero		1


	//----- nvinfo : EIATTR_EXIT_INSTR_OFFSETS
	.align		4
        /*0078*/ 	.byte	0x04, 0x1c
        /*007a*/ 	.short	(.L_61 - .L_60)


	//   ....[0]....
.L_60:
        /*007c*/ 	.word	0x00000230


	//   ....[1]....
        /*0080*/ 	.word	0x000007c0


	//----- nvinfo : EIATTR_CRS_STACK_SIZE
	.align		4
.L_61:
        /*0084*/ 	.byte	0x04, 0x1e
        /*0086*/ 	.short	(.L_63 - .L_62)
.L_62:
        /*0088*/ 	.word	0x00000000


	//----- nvinfo : EIATTR_CBANK_PARAM_SIZE
	.align		4
.L_63:
        /*008c*/ 	.byte	0x03, 0x19
        /*008e*/ 	.short	0x0028


	//----- nvinfo : EIATTR_PARAM_CBANK
	.align		4
        /*0090*/ 	.byte	0x04, 0x0a
        /*0092*/ 	.short	(.L_65 - .L_64)
	.align		4
.L_64:
        /*0094*/ 	.word	index@(.nv.constant0._Z9vectorAddPfS_S_iiPi)
        /*0098*/ 	.short	0x0380
        /*009a*/ 	.short	0x0028


	//----- nvinfo : EIATTR_SW_WAR
	.align		4
.L_65:
        /*009c*/ 	.byte	0x04, 0x36
        /*009e*/ 	.short	(.L_67 - .L_66)
.L_66:
        /*00a0*/ 	.word	0x00000008
.L_67:


//--------------------- .nv.info._Z19coarseToFineSweep_RPfS_iifPi --------------------------
	.section	.nv.info._Z19coarseToFineSweep_RPfS_iifPi,"",@"SHT_CUDA_INFO"
	.sectionflags	@""
	.align	4


	//----- nvinfo : EIATTR_CUDA_API_VERSION
	.align		4
        /*0000*/ 	.byte	0x04, 0x37
        /*0002*/ 	.short	(.L_69 - .L_68)
.L_68:
        /*0004*/ 	.word	0x00000082


	//----- nvinfo : EIATTR_KPARAM_INFO
	.align		4
.L_69:
        /*0008*/ 	.byte	0x04, 0x17
        /*000a*/ 	.short	(.L_71 - .L_70)
.L_70:
        /*000c*/ 	.word	0x00000000
        /*0010*/ 	.short	0x0005
        /*0012*/ 	.short	0x0020
        /*0014*/ 	.byte	0x00, 0xf5, 0x21, 0x00


	//----- nvinfo : EIATTR_KPARAM_INFO
	.align		4
.L_71:
        /*0018*/ 	.byte	0x04, 0x17
        /*001a*/ 	.short	(.L_73 - .L_72)
.L_72:
        /*001c*/ 	.word	0x00000000
        /*0020*/ 	.short	0x0004
        /*0022*/ 	.short	0x0018
        /*0024*/ 	.byte	0x00, 0xf0, 0x11, 0x00


	//----- nvinfo : EIATTR_KPARAM_INFO
	.align		4
.L_73:
        /*0028*/ 	.byte	0x04, 0x17
        /*002a*/ 	.short	(.L_75 - .L_74)
.L_74:
        /*002c*/ 	.word	0x00000000
        /*0030*/ 	.short	0x0003
        /*0032*/ 	.short	0x0014
        /*0034*/ 	.byte	0x00, 0xf0, 0x11, 0x00


	//----- nvinfo : EIATTR_KPARAM_INFO
	.align		4
.L_75:
        /*0038*/ 	.byte	0x04, 0x17
        /*003a*/ 	.short	(.L_77 - .L_76)
.L_76:
        /*003c*/ 	.word	0x00000000
        /*0040*/ 	.short	0x0002
        /*0042*/ 	.short	0x0010
        /*0044*/ 	.byte	0x00, 0xf0, 0x11, 0x00


	//----- nvinfo : EIATTR_KPARAM_INFO
	.align		4
.L_77:
        /*0048*/ 	.byte	0x04, 0x17
        /*004a*/ 	.short	(.L_79 - .L_78)
.L_78:
        /*004c*/ 	.word	0x00000000
        /*0050*/ 	.short	0x0001
        /*0052*/ 	.short	0x0008
        /*0054*/ 	.byte	0x00, 0xf5, 0x21, 0x00


	//----- nvinfo : EIATTR_KPARAM_INFO
	.align		4
.L_79:
        /*0058*/ 	.byte	0x04, 0x17
        /*005a*/ 	.short	(.L_81 - .L_80)
.L_80:
        /*005c*/ 	.word	0x00000000
        /*0060*/ 	.short	0x0000
        /*0062*/ 	.short	0x0000
        /*0064*/ 	.byte	0x00, 0xf5, 0x21, 0x00


	//----- nvinfo : EIATTR_SPARSE_MMA_MASK
	.align		4
.L_81:
        /*0068*/ 	.byte	0x03, 0x50
        /*006a*/ 	.short	0x0000


	//----- nvinfo : EIATTR_MAXREG_COUNT
	.align		4
        /*006c*/ 	.byte	0x03, 0x1b
        /*006e*/ 	.short	0x00ff


	//----- nvinfo : EIATTR_MERCURY_ISA_VERSION
	.align		4
        /*0070*/ 	.byte	0x03, 0x5f
        /*0072*/ 	.short	0x0101


	//----- nvinfo : EIATTR_VRC_CTA_INIT_COUNT
	.align		4
        /*0074*/ 	.byte	0x02, 0x4a
	.zero		1
	.zero		1


	//----- nvinfo : EIATTR_EXIT_INSTR_OFFSETS
	.align		4
        /*0078*/ 	.byte	0x04, 0x1c
        /*007a*/ 	.short	(.L_83 - .L_82)


	//   ....[0]....
.L_82:
        /*007c*/ 	.word	0x00000230


	//   ....[1]....
        /*0080*/ 	.word	0x00001860


	//----- nvinfo : EIATTR_CRS_STACK_SIZE
	.align		4
.L_83:
        /*0084*/ 	.byte	0x04, 0x1e
        /*0086*/ 	.short	(.L_85 - .L_84)
.L_84:
        /*0088*/ 	.word	0x00000000


	//----- nvinfo : EIATTR_CBANK_PARAM_SIZE
	.align		4
.L_85:
        /*008c*/ 	.byte	0x03, 0x19
        /*008e*/ 	.short	0x0028


	//----- nvinfo : EIATTR_PARAM_CBANK
	.align		4
        /*0090*/ 	.byte	0x04, 0x0a
        /*0092*/ 	.short	(.L_87 - .L_86)
	.align		4
.L_86:
        /*0094*/ 	.word	index@(.nv.constant0._Z19coarseToFineSweep_RPfS_iifPi)
        /*0098*/ 	.short	0x0380
        /*009a*/ 	.short	0x0028


	//----- nvinfo : EIATTR_SW_WAR
	.align		4
.L_87:
        /*009c*/ 	.byte	0x04, 0x36
        /*009e*/ 	.short	(.L_89 - .L_88)
.L_88:
        /*00a0*/ 	.word	0x00000008
.L_89:


//--------------------- .nv.info._Z13coarseSweep_RPfS_iifPi --------------------------
	.section	.nv.info._Z13coarseSweep_RPfS_iifPi,"",@"SHT_CUDA_INFO"
	.sectionflags	@""
	.align	4


	//----- nvinfo : EIATTR_CUDA_API_VERSION
	.align		4
        /*0000*/ 	.byte	0x04, 0x37
        /*0002*/ 	.short	(.L_91 - .L_90)
.L_90:
        /*0004*/ 	.word	0x00000082


	//----- nvinfo : EIATTR_KPARAM_INFO
	.align		4
.L_91:
        /*0008*/ 	.byte	0x04, 0x17
        /*000a*/ 	.short	(.L_93 - .L_92)
.L_92:
        /*000c*/ 	.word	0x00000000
        /*0010*/ 	.short	0x0005
        /*0012*/ 	.short	0x0020
        /*0014*/ 	.byte	0x00, 0xf5, 0x21, 0x00


	//----- nvinfo : EIATTR_KPARAM_INFO
	.align		4
.L_93:
        /*0018*/ 	.byte	0x04, 0x17
        /*001a*/ 	.short	(.L_95 - .L_94)
.L_94:
        /*001c*/ 	.word	0x00000000
        /*0020*/ 	.short	0x0004
        /*0022*/ 	.short	0x0018
        /*0024*/ 	.byte	0x00, 0xf0, 0x11, 0x00


	//----- nvinfo : EIATTR_KPARAM_INFO
	.align		4
.L_95:
        /*0028*/ 	.byte	0x04, 0x17
        /*002a*/ 	.short	(.L_97 - .L_96)
.L_96:
        /*002c*/ 	.word	0x00000000
        /*0030*/ 	.short	0x0003
        /*0032*/ 	.short	0x0014
        /*0034*/ 	.byte	0x00, 0xf0, 0x11, 0x00


	//----- nvinfo : EIATTR_KPARAM_INFO
	.align		4
.L_97:
        /*0038*/ 	.byte	0x04, 0x17
        /*003a*/ 	.short	(.L_99 - .L_98)
.L_98:
        /*003c*/ 	.word	0x00000000
        /*0040*/ 	.short	0x0002
        /*0042*/ 	.short	0x0010
        /*0044*/ 	.byte	0x00, 0xf0, 0x11, 0x00


	//----- nvinfo : EIATTR_KPARAM_INFO
	.align		4
.L_99:
        /*0048*/ 	.byte	0x04, 0x17
        /*004a*/ 	.short	(.L_101 - .L_100)
.L_100:
        /*004c*/ 	.word	0x00000000
        /*0050*/ 	.short	0x0001
        /*0052*/ 	.short	0x0008
        /*0054*/ 	.byte	0x00, 0xf5, 0x21, 0x00


	//----- nvinfo : EIATTR_KPARAM_INFO
	.align		4
.L_101:
        /*0058*/ 	.byte	0x04, 0x17
        /*005a*/ 	.short	(.L_103 - .L_102)
.L_102:
        /*005c*/ 	.word	0x00000000
        /*0060*/ 	.short	0x0000
        /*0062*/ 	.short	0x0000
        /*0064*/ 	.byte	0x00, 0xf5, 0x21, 0x00


	//----- nvinfo : EIATTR_SPARSE_MMA_MASK
	.align		4
.L_103:
        /*0068*/ 	.byte	0x03, 0x50
        /*006a*/ 	.short	0x0000


	//----- nvinfo : EIATTR_MAXREG_COUNT
	.align		4
        /*006c*/ 	.byte	0x03, 0x1b
        /*006e*/ 	.short	0x00ff


	//----- nvinfo : EIATTR_MERCURY_ISA_VERSION
	.align		4
        /*0070*/ 	.byte	0x03, 0x5f
        /*0072*/ 	.short	0x0101


	//----- nvinfo : EIATTR_VRC_CTA_INIT_COUNT
	.align		4
        /*0074*/ 	.byte	0x02, 0x4a
	.zero		1
	.zero		1


	//----- nvinfo : EIATTR_EXIT_INSTR_OFFSETS
	.align		4
        /*0078*/ 	.byte	0x04, 0x1c
        /*007a*/ 	.short	(.L_105 - .L_104)


	//   ....[0]....
.L_104:
        /*007c*/ 	.word	0x000002e0


	//   ....[1]....
        /*0080*/ 	.word	0x000005f0


	//   ....[2]....
        /*0084*/ 	.word	0x00000790


	//----- nvinfo : EIATTR_CRS_STACK_SIZE
	.align		4
.L_105:
        /*0088*/ 	.byte	0x04, 0x1e
        /*008a*/ 	.short	(.L_107 - .L_106)
.L_106:
        /*008c*/ 	.word	0x00000000


	//----- nvinfo : EIATTR_CBANK_PARAM_SIZE
	.align		4
.L_107:
        /*0090*/ 	.byte	0x03, 0x19
        /*0092*/ 	.short	0x0028


	//----- nvinfo : EIATTR_PARAM_CBANK
	.align		4
        /*0094*/ 	.byte	0x04, 0x0a
        /*0096*/ 	.short	(.L_109 - .L_108)
	.align		4
.L_108:
        /*0098*/ 	.word	index@(.nv.constant0._Z13coarseSweep_RPfS_iifPi)
        /*009c*/ 	.short	0x0380
        /*009e*/ 	.short	0x0028


	//----- nvinfo : EIATTR_SW_WAR
	.align		4
.L_109:
        /*00a0*/ 	.byte	0x04, 0x36
        /*00a2*/ 	.short	(.L_111 - .L_110)
.L_110:
        /*00a4*/ 	.word	0x00000008
.L_111:


//--------------------- .nv.info._Z21localWeightAndSweep_RPfS_iifPi --------------------------
	.section	.nv.info._Z21localWeightAndSweep_RPfS_iifPi,"",@"SHT_CUDA_INFO"
	.sectionflags	@""
	.align	4


	//----- nvinfo : EIATTR_CUDA_API_VERSION
	.align		4
        /*0000*/ 	.byte	0x04, 0x37
        /*0002*/ 	.short	(.L_113 - .L_112)
.L_112:
        /*0004*/ 	.word	0x00000082


	//----- nvinfo : EIATTR_KPARAM_INFO
	.align		4
.L_113:
        /*0008*/ 	.byte	0x04, 0x17
        /*000a*/ 	.short	(.L_115 - .L_114)
.L_114:
        /*000c*/ 	.word	0x00000000
        /*0010*/ 	.short	0x0005
        /*0012*/ 	.short	0x0020
        /*0014*/ 	.byte	0x00, 0xf5, 0x21, 0x00


	//----- nvinfo : EIATTR_KPARAM_INFO
	.align		4
.L_115:
        /*0018*/ 	.byte	0x04, 0x17
        /*001a*/ 	.short	(.L_117 - .L_116)
.L_116:
        /*001c*/ 	.word	0x00000000
        /*0020*/ 	.short	0x0004
        /*0022*/ 	.short	0x0018
        /*0024*/ 	.byte	0x00, 0xf0, 0x11, 0x00


	//----- nvinfo : EIATTR_KPARAM_INFO
	.align		4
.L_117:
        /*0028*/ 	.byte	0x04, 0x17
        /*002a*/ 	.short	(.L_119 - .L_118)
.L_118:
        /*002c*/ 	.word	0x00000000
        /*0030*/ 	.short	0x0003
        /*0032*/ 	.short	0x0014
        /*0034*/ 	.byte	0x00, 0xf0, 0x11, 0x00


	//----- nvinfo : EIATTR_KPARAM_INFO
	.align		4
.L_119:
        /*0038*/ 	.byte	0x04, 0x17
        /*003a*/ 	.short	(.L_121 - .L_120)
.L_120:
        /*003c*/ 	.word	0x00000000
        /*0040*/ 	.short	0x0002
        /*0042*/ 	.short	0x0010
        /*0044*/ 	.byte	0x00, 0xf0, 0x11, 0x00


	//----- nvinfo : EIATTR_KPARAM_INFO
	.align		4
.L_121:
        /*0048*/ 	.byte	0x04, 0x17
        /*004a*/ 	.short	(.L_123 - .L_122)
.L_122:
        /*004c*/ 	.word	0x00000000
        /*0050*/ 	.short	0x0001
        /*0052*/ 	.short	0x0008
        /*0054*/ 	.byte	0x00, 0xf5, 0x21, 0x00


	//----- nvinfo : EIATTR_KPARAM_INFO
	.align		4
.L_123:
        /*0058*/ 	.byte	0x04, 0x17
        /*005a*/ 	.short	(.L_125 - .L_124)
.L_124:
        /*005c*/ 	.word	0x00000000
        /*0060*/ 	.short	0x0000
        /*0062*/ 	.short	0x0000
        /*0064*/ 	.byte	0x00, 0xf5, 0x21, 0x00


	//----- nvinfo : EIATTR_SPARSE_MMA_MASK
	.align		4
.L_125:
        /*0068*/ 	.byte	0x03, 0x50
        /*006a*/ 	.short	0x0000


	//----- nvinfo : EIATTR_MAXREG_COUNT
	.align		4
        /*006c*/ 	.byte	0x03, 0x1b
        /*006e*/ 	.short	0x00ff


	//----- nvinfo : EIATTR_MERCURY_ISA_VERSION
	.align		4
        /*0070*/ 	.byte	0x03, 0x5f
        /*0072*/ 	.short	0x0101


	//----- nvinfo : EIATTR_VRC_CTA_INIT_COUNT
	.align		4
        /*0074*/ 	.byte	0x02, 0x4a
	.zero		1
	.zero		1


	//----- nvinfo : EIATTR_EXIT_INSTR_OFFSETS
	.align		4
        /*0078*/ 	.byte	0x04, 0x1c
        /*007a*/ 	.short	(.L_127 - .L_126)


	//   ....[0]....
.L_126:
        /*007c*/ 	.word	0x00000790


	//   ....[1]....
        /*0080*/ 	.word	0x00001830


	//----- nvinfo : EIATTR_CRS_STACK_SIZE
	.align		4
.L_127:
        /*0084*/ 	.byte	0x04, 0x1e
        /*0086*/ 	.short	(.L_129 - .L_128)
.L_128:
        /*0088*/ 	.word	0x00000000


	//----- nvinfo : EIATTR_CBANK_PARAM_SIZE
	.align		4
.L_129:
        /*008c*/ 	.byte	0x03, 0x19
        /*008e*/ 	.short	0x0028


	//----- nvinfo : EIATTR_PARAM_CBANK
	.align		4
        /*0090*/ 	.byte	0x04, 0x0a
        /*0092*/ 	.short	(.L_131 - .L_130)
	.align		4
.L_130:
        /*0094*/ 	.word	index@(.nv.constant0._Z21localWeightAndSweep_RPfS_iifPi)
        /*0098*/ 	.short	0x0380
        /*009a*/ 	.short	0x0028


	//----- nvinfo : EIATTR_SW_WAR
	.align		4
.L_131:
        /*009c*/ 	.byte	0x04, 0x36
        /*009e*/ 	.short	(.L_133 - .L_132)
.L_132:
        /*00a0*/ 	.word	0x00000008
.L_133:


//--------------------- .nv.info._Z19coarseToFineSweep_LPfS_iifPi --------------------------
	.section	.nv.info._Z19coarseToFineSweep_LPfS_iifPi,"",@"SHT_CUDA_INFO"
	.sectionflags	@""
	.align	4


	//----- nvinfo : EIATTR_CUDA_API_VERSION
	.align		4
        /*0000*/ 	.byte	0x04, 0x37
        /*0002*/ 	.short	(.L_135 - .L_134)
.L_134:
        /*0004*/ 	.word	0x00000082


	//----- nvinfo : EIATTR_KPARAM_INFO
	.align		4
.L_135:
        /*0008*/ 	.byte	0x04, 0x17
        /*000a*/ 	.short	(.L_137 - .L_136)
.L_136:
        /*000c*/ 	.word	0x00000000
        /*0010*/ 	.short	0x0005
        /*0012*/ 	.short	0x0020
        /*0014*/ 	.byte	0x00, 0xf5, 0x21, 0x00


	//----- nvinfo : EIATTR_KPARAM_INFO
	.align		4
.L_137:
        /*0018*/ 	.byte	0x04, 0x17
        /*001a*/ 	.short	(.L_139 - .L_138)
.L_138:
        /*001c*/ 	.word	0x00000000
        /*0020*/ 	.short	0x0004
        /*0022*/ 	.short	0x0018
        /*0024*/ 	.byte	0x00, 0xf0, 0x11, 0x00


	//----- nvinfo : EIATTR_KPARAM_INFO
	.align		4
.L_139:
        /*0028*/ 	.byte	0x04, 0x17
        /*002a*/ 	.short	(.L_141 - .L_140)
.L_140:
        /*002c*/ 	.word	0x00000000
        /*0030*/ 	.short	0x0003
        /*0032*/ 	.short	0x0014
        /*0034*/ 	.byte	0x00, 0xf0, 0x11, 0x00


	//----- nvinfo : EIATTR_KPARAM_INFO
	.align		4
.L_141:
        /*0038*/ 	.byte	0x04, 0x17
        /*003a*/ 	.short	(.L_143 - .L_142)
.L_142:
        /*003c*/ 	.word	0x00000000
        /*0040*/ 	.short	0x0002
        /*0042*/ 	.short	0x0010
        /*0044*/ 	.byte	0x00, 0xf0, 0x11, 0x00


	//----- nvinfo : EIATTR_KPARAM_INFO
	.align		4
.L_143:
        /*0048*/ 	.byte	0x04, 0x17
        /*004a*/ 	.short	(.L_145 - .L_144)
.L_144:
        /*004c*/ 	.word	0x00000000
        /*0050*/ 	.short	0x0001
        /*0052*/ 	.short	0x0008
        /*0054*/ 	.byte	0x00, 0xf5, 0x21, 0x00


	//----- nvinfo : EIATTR_KPARAM_INFO
	.align		4
.L_145:
        /*0058*/ 	.byte	0x04, 0x17
        /*005a*/ 	.short	(.L_147 - .L_146)
.L_146:
        /*005c*/ 	.word	0x00000000
        /*0060*/ 	.short	0x0000
        /*0062*/ 	.short	0x0000
        /*0064*/ 	.byte	0x00, 0xf5, 0x21, 0x00


	//----- nvinfo : EIATTR_SPARSE_MMA_MASK
	.align		4
.L_147:
        /*0068*/ 	.byte	0x03, 0x50
        /*006a*/ 	.short	0x0000


	//----- nvinfo : EIATTR_MAXREG_COUNT
	.align		4
        /*006c*/ 	.byte	0x03, 0x1b
        /*006e*/ 	.short	0x00ff


	//----- nvinfo : EIATTR_MERCURY_ISA_VERSION
	.align		4
        /*0070*/ 	.byte	0x03, 0x5f
        /*0072*/ 	.short	0x0101


	//----- nvinfo : EIATTR_VRC_CTA_INIT_COUNT
	.align		4
        /*0074*/ 	.byte	0x02, 0x4a
	.zero		1
	.zero		1


	//----- nvinfo : EIATTR_EXIT_INSTR_OFFSETS
	.align		4
        /*0078*/ 	.byte	0x04, 0x1c
        /*007a*/ 	.short	(.L_149 - .L_148)


	//   ....[0]....
.L_148:
        /*007c*/ 	.word	0x00000230


	//   ....[1]....
        /*0080*/ 	.word	0x000009c0


	//----- nvinfo : EIATTR_CRS_STACK_SIZE
	.align		4
.L_149:
        /*0084*/ 	.byte	0x04, 0x1e
        /*0086*/ 	.short	(.L_151 - .L_150)
.L_150:
        /*0088*/ 	.word	0x00000000


	//----- nvinfo : EIATTR_CBANK_PARAM_SIZE
	.align		4
.L_151:
        /*008c*/ 	.byte	0x03, 0x19
        /*008e*/ 	.short	0x0028


	//----- nvinfo : EIATTR_PARAM_CBANK
	.align		4
        /*0090*/ 	.byte	0x04, 0x0a
        /*0092*/ 	.short	(.L_153 - .L_152)
	.align		4
.L_152:
        /*0094*/ 	.word	index@(.nv.constant0._Z19coarseToFineSweep_LPfS_iifPi)
        /*0098*/ 	.short	0x0380
        /*009a*/ 	.short	0x0028


	//----- nvinfo : EIATTR_SW_WAR
	.align		4
.L_153:
        /*009c*/ 	.byte	0x04, 0x36
        /*009e*/ 	.short	(.L_155 - .L_154)
.L_154:
        /*00a0*/ 	.word	0x00000008
.L_155:


//--------------------- .nv.info._Z13coarseSweep_LPfS_iifPi --------------------------
	.section	.nv.info._Z13coarseSweep_LPfS_iifPi,"",@"SHT_CUDA_INFO"
	.sectionflags	@""
	.align	4


	//----- nvinfo : EIATTR_CUDA_API_VERSION
	.align		4
        /*0000*/ 	.byte	0x04, 0x37
        /*0002*/ 	.short	(.L_157 - .L_156)
.L_156:
        /*0004*/ 	.word	0x00000082


	//----- nvinfo : EIATTR_KPARAM_INFO
	.align		4
.L_157:
        /*0008*/ 	.byte	0x04, 0x17
        /*000a*/ 	.short	(.L_159 - .L_158)
.L_158:
        /*000c*/ 	.word	0x00000000
        /*0010*/ 	.short	0x0005
        /*0012*/ 	.short	0x0020
        /*0014*/ 	.byte	0x00, 0xf5, 0x21, 0x00


	//----- nvinfo : EIATTR_KPARAM_INFO
	.align		4
.L_159:
        /*0018*/ 	.byte	0x04, 0x17
        /*001a*/ 	.short	(.L_161 - .L_160)
.L_160:
        /*001c*/ 	.word	0x00000000
        /*0020*/ 	.short	0x0004
        /*0022*/ 	.short	0x0018
        /*0024*/ 	.byte	0x00, 0xf0, 0x11, 0x00


	//----- nvinfo : EIATTR_KPARAM_INFO
	.align		4
.L_161:
        /*0028*/ 	.byte	0x04, 0x17
        /*002a*/ 	.short	(.L_163 - .L_162)
.L_162:
        /*002c*/ 	.word	0x00000000
        /*0030*/ 	.short	0x0003
        /*0032*/ 	.short	0x0014
        /*0034*/ 	.byte	0x00, 0xf0, 0x11, 0x00


	//----- nvinfo : EIATTR_KPARAM_INFO
	.align		4
.L_163:
        /*0038*/ 	.byte	0x04, 0x17
        /*003a*/ 	.short	(.L_165 - .L_164)
.L_164:
        /*003c*/ 	.word	0x00000000
        /*0040*/ 	.short	0x0002
        /*0042*/ 	.short	0x0010
        /*0044*/ 	.byte	0x00, 0xf0, 0x11, 0x00


	//----- nvinfo : EIATTR_KPARAM_INFO
	.align		4
.L_165:
        /*0048*/ 	.byte	0x04, 0x17
        /*004a*/ 	.short	(.L_167 - .L_166)
.L_166:
        /*004c*/ 	.word	0x00000000
        /*0050*/ 	.short	0x0001
        /*0052*/ 	.short	0x0008
        /*0054*/ 	.byte	0x00, 0xf5, 0x21, 0x00


	//----- nvinfo : EIATTR_KPARAM_INFO
	.align		4
.L_167:
        /*0058*/ 	.byte	0x04, 0x17
        /*005a*/ 	.short	(.L_169 - .L_168)
.L_168:
        /*005c*/ 	.word	0x00000000
        /*0060*/ 	.short	0x0000
        /*0062*/ 	.short	0x0000
        /*0064*/ 	.byte	0x00, 0xf5, 0x21, 0x00


	//----- nvinfo : EIATTR_SPARSE_MMA_MASK
	.align		4
.L_169:
        /*0068*/ 	.byte	0x03, 0x50
        /*006a*/ 	.short	0x0000


	//----- nvinfo : EIATTR_MAXREG_COUNT
	.align		4
        /*006c*/ 	.byte	0x03, 0x1b
        /*006e*/ 	.short	0x00ff


	//----- nvinfo : EIATTR_MERCURY_ISA_VERSION
	.align		4
        /*0070*/ 	.byte	0x03, 0x5f
        /*0072*/ 	.short	0x0101


	//----- nvinfo : EIATTR_VRC_CTA_INIT_COUNT
	.align		4
        /*0074*/ 	.byte	0x02, 0x4a
	.zero		1
	.zero		1


	//----- nvinfo : EIATTR_EXIT_INSTR_OFFSETS
	.align		4
        /*0078*/ 	.byte	0x04, 0x1c
        /*007a*/ 	.short	(.L_171 - .L_170)


	//   ....[0]....
.L_170:
        /*007c*/ 	.word	0x00000270


	//   ....[1]....
        /*0080*/ 	.word	0x000004a0


	//----- nvinfo : EIATTR_CRS_STACK_SIZE
	.align		4
.L_171:
        /*0084*/ 	.byte	0x04, 0x1e
        /*0086*/ 	.short	(.L_173 - .L_172)
.L_172:
        /*0088*/ 	.word	0x00000000


	//----- nvinfo : EIATTR_CBANK_PARAM_SIZE
	.align		4
.L_173:
        /*008c*/ 	.byte	0x03, 0x19
        /*008e*/ 	.short	0x0028


	//----- nvinfo : EIATTR_PARAM_CBANK
	.align		4
        /*0090*/ 	.byte	0x04, 0x0a
        /*0092*/ 	.short	(.L_175 - .L_174)
	.align		4
.L_174:
        /*0094*/ 	.word	index@(.nv.constant0._Z13coarseSweep_LPfS_iifPi)
        /*0098*/ 	.short	0x0380
        /*009a*/ 	.short	0x0028


	//----- nvinfo : EIATTR_SW_WAR
	.align		4
.L_175:
        /*009c*/ 	.byte	0x04, 0x36
        /*009e*/ 	.short	(.L_177 - .L_176)
.L_176:
        /*00a0*/ 	.word	0x00000008
.L_177:


//--------------------- .nv.info._Z21localWeightAndSweep_LPfS_iifPi --------------------------
	.section	.nv.info._Z21localWeightAndSweep_LPfS_iifPi,"",@"SHT_CUDA_INFO"
	.sectionflags	@""
	.align	4


	//----- nvinfo : EIATTR_CUDA_API_VERSION
	.align		4
        /*0000*/ 	.byte	0x04, 0x37
        /*0002*/ 	.short	(.L_179 - .L_178)
.L_178:
        /*0004*/ 	.word	0x00000082


	//----- nvinfo : EIATTR_KPARAM_INFO
	.align		4
.L_179:
        /*0008*/ 	.byte	0x04, 0x17
        /*000a*/ 	.short	(.L_181 - .L_180)
.L_180:
        /*000c*/ 	.word	0x00000000
        /*0010*/ 	.short	0x0005
        /*0012*/ 	.short	0x0020
        /*0014*/ 	.byte	0x00, 0xf5, 0x21, 0x00


	//----- nvinfo : EIATTR_KPARAM_INFO
	.align		4
.L_181:
        /*0018*/ 	.byte	0x04, 0x17
        /*001a*/ 	.short	(.L_183 - .L_182)
.L_182:
        /*001c*/ 	.word	0x00000000
        /*0020*/ 	.short	0x0004
        /*0022*/ 	.short	0x0018
        /*0024*/ 	.byte	0x00, 0xf0, 0x11, 0x00


	//----- nvinfo : EIATTR_KPARAM_INFO
	.align		4
.L_183:
        /*0028*/ 	.byte	0x04, 0x17
        /*002a*/ 	.short	(.L_185 - .L_184)
.L_184:
        /*002c*/ 	.word	0x00000000
        /*0030*/ 	.short	0x0003
        /*0032*/ 	.short	0x0014
        /*0034*/ 	.byte	0x00, 0xf0, 0x11, 0x00


	//----- nvinfo : EIATTR_KPARAM_INFO
	.align		4
.L_185:
        /*0038*/ 	.byte	0x04, 0x17
        /*003a*/ 	.short	(.L_187 - .L_186)
.L_186:
        /*003c*/ 	.word	0x00000000
        /*0040*/ 	.short	0x0002
        /*0042*/ 	.short	0x0010
        /*0044*/ 	.byte	0x00, 0xf0, 0x11, 0x00


	//----- nvinfo : EIATTR_KPARAM_INFO
	.align		4
.L_187:
        /*0048*/ 	.byte	0x04, 0x17
        /*004a*/ 	.short	(.L_189 - .L_188)
.L_188:
        /*004c*/ 	.word	0x00000000
        /*0050*/ 	.short	0x0001
        /*0052*/ 	.short	0x0008
        /*0054*/ 	.byte	0x00, 0xf5, 0x21, 0x00


	//----- nvinfo : EIATTR_KPARAM_INFO
	.align		4
.L_189:
        /*0058*/ 	.byte	0x04, 0x17
        /*005a*/ 	.short	(.L_191 - .L_190)
.L_190:
        /*005c*/ 	.word	0x00000000
        /*0060*/ 	.short	0x0000
        /*0062*/ 	.short	0x0000
        /*0064*/ 	.byte	0x00, 0xf5, 0x21, 0x00


	//----- nvinfo : EIATTR_SPARSE_MMA_MASK
	.align		4
.L_191:
        /*0068*/ 	.byte	0x03, 0x50
        /*006a*/ 	.short	0x0000


	//----- nvinfo : EIATTR_MAXREG_COUNT
	.align		4
        /*006c*/ 	.byte	0x03, 0x1b
        /*006e*/ 	.short	0x00ff


	//----- nvinfo : EIATTR_MERCURY_ISA_VERSION
	.align		4
        /*0070*/ 	.byte	0x03, 0x5f
        /*0072*/ 	.short	0x0101


	//----- nvinfo : EIATTR_VRC_CTA_INIT_COUNT
	.align		4
        /*0074*/ 	.byte	0x02, 0x4a
	.zero		1
	.zero		1


	//----- nvinfo : EIATTR_EXIT_INSTR_OFFSETS
	.align		4
        /*0078*/ 	.byte	0x04, 0x1c
        /*007a*/ 	.short	(.L_193 - .L_192)


	//   ....[0]....
.L_192:
        /*007c*/ 	.word	0x00000790


	//   ....[1]....
        /*0080*/ 	.word	0x00001870


	//----- nvinfo : EIATTR_CRS_STACK_SIZE
	.align		4
.L_193:
        /*0084*/ 	.byte	0x04, 0x1e
        /*0086*/ 	.short	(.L_195 - .L_194)
.L_194:
        /*0088*/ 	.word	0x00000000


	//----- nvinfo : EIATTR_CBANK_PARAM_SIZE
	.align		4
.L_195:
        /*008c*/ 	.byte	0x03, 0x19
        /*008e*/ 	.short	0x0028


	//----- nvinfo : EIATTR_PARAM_CBANK
	.align		4
        /*0090*/ 	.byte	0x04, 0x0a
        /*0092*/ 	.short	(.L_197 - .L_196)
	.align		4
.L_196:
        /*0094*/ 	.word	index@(.nv.constant0._Z21localWeightAndSweep_LPfS_iifPi)
        /*0098*/ 	.short	0x0380
        /*009a*/ 	.short	0x0028


	//----- nvinfo : EIATTR_SW_WAR
	.align		4
.L_197:
        /*009c*/ 	.byte	0x04, 0x36
        /*009e*/ 	.short	(.L_199 - .L_198)
.L_198:
        /*00a0*/ 	.word	0x00000008
.L_199:


//--------------------- .nv.callgraph             --------------------------
	.section	.nv.callgraph,"",@"SHT_CUDA_CALLGRAPH"
	.align	4
	.sectionentsize	8
	.align		4
        /*0000*/ 	.word	0x00000000
	.align		4
        /*0004*/ 	.word	0xffffffff
	.align		4
        /*0008*/ 	.word	0x00000000
	.align		4
        /*000c*/ 	.word	0xfffffffe
	.align		4
        /*0010*/ 	.word	0x00000000
	.align		4
        /*0014*/ 	.word	0xfffffffd
	.align		4
        /*0018*/ 	.word	0x00000000
	.align		4
        /*001c*/ 	.word	0xfffffffc


//--------------------- .text._Z9vectorAddPfS_S_iiPi --------------------------
	.section	.text._Z9vectorAddPfS_S_iiPi,"ax",@progbits
	.align	128
        .global         _Z9vectorAddPfS_S_iiPi
        .type           _Z9vectorAddPfS_S_iiPi,@function
        .size           _Z9vectorAddPfS_S_iiPi,(.L_x_81 - _Z9vectorAddPfS_S_iiPi)
        .other          _Z9vectorAddPfS_S_iiPi,@"STO_CUDA_ENTRY STV_DEFAULT"
_Z9vectorAddPfS_S_iiPi:
.text._Z9vectorAddPfS_S_iiPi:
[----:B------:R-:W-:Y:S08]  /*0000*/  LDC R1, c[0x0][0x37c] ;  /* 0x0000df00ff017b82 */ /* 0x000ff00000000800 */
[----:B------:R-:W0:Y:S08]  /*0010*/  LDC.64 R2, c[0x0][0x398] ;  /* 0x0000e600ff027b82 */ /* 0x000e300000000a00 */
[----:B------:R-:W1:Y:S01]  /*0020*/  S2UR UR4, SR_CTAID.X ;  /* 0x00000000000479c3 */ /* 0x000e620000002500 */
[----:B0-----:R-:W-:-:S04]  /*0030*/  IABS R7, R3 ;  /* 0x0000000300077213 */ /* 0x001fc80000000000 */
[----:B------:R-:W0:Y:S08]  /*0040*/  I2F.RP R0, R7 ;  /* 0x0000000700007306 */ /* 0x000e300000209400 */
[----:B0-----:R-:W0:Y:S02]  /*0050*/  MUFU.RCP R0, R0 ;  /* 0x0000000000007308 */ /* 0x001e240000001000 */
[----:B0-----:R-:W-:-:S06]  /*0060*/  VIADD R4, R0, 0xffffffe ;  /* 0x0ffffffe00047836 */ /* 0x001fcc0000000000 */
[----:B------:R0:W2:Y:S02]  /*0070*/  F2I.FTZ.U32.TRUNC.NTZ R5, R4 ;  /* 0x0000000400057305 */ /* 0x0000a4000021f000 */
[----:B0-----:R-:W-:Y:S01]  /*0080*/  IMAD.MOV.U32 R4, RZ, RZ, RZ ;  /* 0x000000ffff047224 */ /* 0x001fe200078e00ff */
[----:B--2---:R-:W-:-:S05]  /*0090*/  IADD3 R6, PT, PT, RZ, -R5, RZ ;  /* 0x80000005ff067210 */ /* 0x004fca0007ffe0ff */
[----:B------:R-:W-:Y:S01]  /*00a0*/  IMAD R9, R6, R7, RZ ;  /* 0x0000000706097224 */ /* 0x000fe200078e02ff */
[----:B------:R-:W-:-:S03]  /*00b0*/  IABS R6, R2 ;  /* 0x0000000200067213 */ /* 0x000fc60000000000 */
[----:B------:R-:W-:Y:S02]  /*00c0*/  IMAD.HI.U32 R5, R5, R9, R4 ;  /* 0x0000000905057227 */ /* 0x000fe400078e0004 */
[----:B------:R-:W1:Y:S04]  /*00d0*/  S2R R4, SR_TID.X ;  /* 0x0000000000047919 */ /* 0x000e680000002100 */
[----:B------:R-:W-:-:S05]  /*00e0*/  IMAD.HI.U32 R5, R5, R6, RZ ;  /* 0x0000000605057227 */ /* 0x000fca00078e00ff */
[----:B------:R-:W-:-:S05]  /*00f0*/  IADD3 R0, PT, PT, -R5, RZ, RZ ;  /* 0x000000ff05007210 */ /* 0x000fca0007ffe1ff */
[----:B------:R-:W-:-:S05]  /*0100*/  IMAD R0, R7, R0, R6 ;  /* 0x0000000007007224 */ /* 0x000fca00078e0206 */
[----:B------:R-:W-:-:S13]  /*0110*/  ISETP.GT.U32.AND P2, PT, R7, R0, PT ;  /* 0x000000000700720c */ /* 0x000fda0003f44070 */
[----:B------:R-:W-:Y:S01]  /*0120*/  @!P2 IMAD.IADD R0, R0, 0x1, -R7 ;  /* 0x000000010000a824 */ /* 0x000fe200078e0a07 */
[----:B------:R-:W-:Y:S02]  /*0130*/  @!P2 IADD3 R5, PT, PT, R5, 0x1, RZ ;  /* 0x000000010505a810 */ /* 0x000fe40007ffe0ff */
[----:B------:R-:W-:Y:S02]  /*0140*/  ISETP.NE.AND P2, PT, R3, RZ, PT ;  /* 0x000000ff0300720c */ /* 0x000fe40003f45270 */
[----:B------:R-:W-:Y:S02]  /*0150*/  ISETP.GE.U32.AND P0, PT, R0, R7, PT ;  /* 0x000000070000720c */ /* 0x000fe40003f06070 */
[----:B------:R-:W-:Y:S01]  /*0160*/  LOP3.LUT R0, R2, R3, RZ, 0x3c, !PT ;  /* 0x0000000302007212 */ /* 0x000fe200078e3cff */
[----:B------:R-:W1:Y:S03]  /*0170*/  LDC R7, c[0x0][0x360] ;  /* 0x0000d800ff077b82 */ /* 0x000e660000000800 */
[----:B------:R-:W-:-:S07]  /*0180*/  ISETP.GE.AND P1, PT, R0, RZ, PT ;  /* 0x000000ff0000720c */ /* 0x000fce0003f26270 */
[----:B------:R-:W-:-:S06]  /*0190*/  @P0 VIADD R5, R5, 0x1 ;  /* 0x0000000105050836 */ /* 0x000fcc0000000000 */
[----:B------:R-:W-:Y:S02]  /*01a0*/  @!P1 IADD3 R5, PT, PT, -R5, RZ, RZ ;  /* 0x000000ff05059210 */ /* 0x000fe40007ffe1ff */
[----:B------:R-:W-:-:S05]  /*01b0*/  @!P2 LOP3.LUT R5, RZ, R3, RZ, 0x33, !PT ;  /* 0x00000003ff05a212 */ /* 0x000fca00078e33ff */
[----:B------:R-:W-:-:S04]  /*01c0*/  IMAD.MOV R0, RZ, RZ, -R5 ;  /* 0x000000ffff007224 */ /* 0x000fc800078e0a05 */
[----:B------:R-:W-:Y:S01]  /*01d0*/  IMAD R0, R3, R0, R2 ;  /* 0x0000000003007224 */ /* 0x000fe200078e0202 */
[----:B------:R-:W-:Y:S01]  /*01e0*/  IADD3 R2, PT, PT, R5, 0x1, RZ ;  /* 0x0000000105027810 */ /* 0x000fe20007ffe0ff */
[----:B-1----:R-:W-:-:S03]  /*01f0*/  IMAD R3, R7, UR4, R4 ;  /* 0x0000000407037c24 */ /* 0x002fc6000f8e0204 */
[----:B------:R-:W-:-:S13]  /*0200*/  ISETP.GT.AND P0, PT, R0, RZ, PT ;  /* 0x000000ff0000720c */ /* 0x000fda0003f04270 */
[----:B------:R-:W-:-:S05]  /*0210*/  @!P0 IMAD.MOV R2, RZ, RZ, R5 ;  /* 0x000000ffff028224 */ /* 0x000fca00078e0205 */
[----:B------:R-:W-:-:S13]  /*0220*/  ISETP.GE.AND P0, PT, R3, R2, PT ;  /* 0x000000020300720c */ /* 0x000fda0003f06270 */
[----:B------:R-:W-:Y:S05]  /*0230*/  @P0 EXIT ;  /* 0x000000000000094d */ /* 0x000fea0003800000 */
[----:B------:R-:W0:Y:S01]  /*0240*/  LDCU.128 UR12, c[0x0][0x380] ;  /* 0x00007000ff0c77ac */ /* 0x000e220008000c00 */
[----:B------:R-:W1:Y:S01]  /*0250*/  LDCU.64 UR6, c[0x0][0x390] ;  /* 0x00007200ff0677ac */ /* 0x000e620008000a00 */
[----:B------:R-:W2:Y:S01]  /*0260*/  LDCU UR16, c[0x0][0x370] ;  /* 0x00006e00ff1077ac */ /* 0x000ea20008000800 */
[----:B------:R-:W3:Y:S01]  /*0270*/  LDCU.64 UR10, c[0x0][0x358] ;  /* 0x00006b00ff0a77ac */ /* 0x000ee20008000a00 */
[----:B0-----:R-:W-:Y:S02]  /*0280*/  UIADD3 UR8, UP0, UPT, UR14, 0x8, URZ ;  /* 0x000000080e087890 */ /* 0x001fe4000ff1e0ff */
[----:B------:R-:W-:Y:S02]  /*0290*/  UIADD3 UR4, UP2, UPT, UR12, 0x8, URZ ;  /* 0x000000080c047890 */ /* 0x000fe4000ff5e0ff */
[----:B-1----:R-:W-:Y:S02]  /*02a0*/  UIADD3 UR6, UP1, UPT, UR6, 0x8, URZ ;  /* 0x0000000806067890 */ /* 0x002fe4000ff3e0ff */
[----:B------:R-:W-:Y:S01]  /*02b0*/  UIADD3.X UR9, UPT, UPT, URZ, UR15, URZ, UP0, !UPT ;  /* 0x0000000fff097290 */ /* 0x000fe200087fe4ff */
[----:B--2---:R-:W-:Y:S01]  /*02c0*/  IMAD R4, R7, UR16, RZ ;  /* 0x0000001007047c24 */ /* 0x004fe2000f8e02ff */
[----:B------:R-:W-:-:S02]  /*02d0*/  UIADD3.X UR5, UPT, UPT, URZ, UR13, URZ, UP2, !UPT ;  /* 0x0000000dff057290 */ /* 0x000fc400097fe4ff */
[----:B---3--:R-:W-:-:S12]  /*02e0*/  UIADD3.X UR7, UPT, UPT, URZ, UR7, URZ, UP1, !UPT ;  /* 0x00000007ff077290 */ /* 0x008fd80008ffe4ff */
.L_x_5:
[----:B0-----:R-:W0:Y:S01]  /*02f0*/  LDC R8, c[0x0][0x39c] ;  /* 0x0000e700ff087b82 */ /* 0x001e220000000800 */
[----:B------:R-:W-:Y:S01]  /*0300*/  IADD3 R6, PT, PT, R2, -0x1, RZ ;  /* 0xffffffff02067810 */ /* 0x000fe20007ffe0ff */
[----:B------:R-:W-:Y:S01]  /*0310*/  BSSY.RECONVERGENT B0, `(.L_x_0) ;  /* 0x0000047000007945 */ /* 0x000fe20003800200 */
[----:B------:R-:W-:Y:S02]  /*0320*/  ISETP.GT.AND P1, PT, R0, RZ, PT ;  /* 0x000000ff0000720c */ /* 0x000fe40003f24270 */
[----:B------:R-:W-:-:S04]  /*0330*/  ISETP.NE.AND P0, PT, R3, R6, PT ;  /* 0x000000060300720c */ /* 0x000fc80003f05270 */
[----:B0-23--:R-:W-:-:S04]  /*0340*/  SEL R5, R0, R8, !P0 ;  /* 0x0000000800057207 */ /* 0x00dfc80004000000 */
[----:B------:R-:W-:-:S04]  /*0350*/  SEL R6, R5, R8, P1 ;  /* 0x0000000805067207 */ /* 0x000fc80000800000 */
[----:B------:R-:W-:-:S13]  /*0360*/  ISETP.GE.AND P0, PT, R6, 0x1, PT ;  /* 0x000000010600780c */ /* 0x000fda0003f06270 */
[----:B-1----:R-:W-:Y:S05]  /*0370*/  @!P0 BRA `(.L_x_1) ;  /* 0x0000000400008947 */ /* 0x002fea0003800000 */
[C---:B------:R-:W-:Y:S01]  /*0380*/  ISETP.GE.U32.AND P0, PT, R6.reuse, 0x4, PT ;  /* 0x000000040600780c */ /* 0x040fe20003f06070 */
[----:B------:R-:W-:Y:S01]  /*0390*/  BSSY.RECONVERGENT B1, `(.L_x_2) ;  /* 0x0000026000017945 */ /* 0x000fe20003800200 */
[----:B------:R-:W-:Y:S01]  /*03a0*/  LOP3.LUT R15, R6, 0x3, RZ, 0xc0, !PT ;  /* 0x00000003060f7812 */ /* 0x000fe200078ec0ff */
[----:B------:R-:W-:Y:S02]  /*03b0*/  IMAD R5, R3, R8, RZ ;  /* 0x0000000803057224 */ /* 0x000fe400078e02ff */
[----:B------:R-:W-:Y:S01]  /*03c0*/  IMAD.MOV.U32 R12, RZ, RZ, RZ ;  /* 0x000000ffff0c7224 */ /* 0x000fe200078e00ff */
[----:B------:R-:W-:-:S07]  /*03d0*/  ISETP.NE.AND P1, PT, R15, RZ, PT ;  /* 0x000000ff0f00720c */ /* 0x000fce0003f25270 */
[----:B------:R-:W-:Y:S06]  /*03e0*/  @!P0 BRA `(.L_x_3) ;  /* 0x0000000000808947 */ /* 0x000fec0003800000 */
[----:B------:R-:W-:Y:S02]  /*03f0*/  LOP3.LUT R12, R6, 0x7ffffffc, RZ, 0xc0, !PT ;  /* 0x7ffffffc060c7812 */ /* 0x000fe400078ec0ff */
[----:B------:R-:W-:-:S03]  /*0400*/  MOV R13, R5 ;  /* 0x00000005000d7202 */ /* 0x000fc60000000f00 */
[----:B------:R-:W-:-:S07]  /*0410*/  IMAD.MOV R14, RZ, RZ, -R12 ;  /* 0x000000ffff0e7224 */ /* 0x000fce00078e0a0c */
.L_x_4:
[----:B------:R-:W-:Y:S01]  /*0420*/  MOV R6, UR8 ;  /* 0x0000000800067c02 */ /* 0x000fe20008000f00 */
[----:B------:R-:W-:Y:S01]  /*0430*/  IMAD.U32 R7, RZ, RZ, UR9 ;  /* 0x00000009ff077e24 */ /* 0x000fe2000f8e00ff */
[----:B------:R-:W-:Y:S01]  /*0440*/  MOV R8, UR6 ;  /* 0x0000000600087c02 */ /* 0x000fe20008000f00 */
[----:B------:R-:W-:Y:S02]  /*0450*/  IMAD.U32 R9, RZ, RZ, UR7 ;  /* 0x00000007ff097e24 */ /* 0x000fe4000f8e00ff */
[----:B------:R-:W-:-:S04]  /*0460*/  IMAD.WIDE R6, R13, 0x4, R6 ;  /* 0x000000040d067825 */ /* 0x000fc800078e0206 */
[----:B------:R-:W-:Y:S01]  /*0470*/  IMAD.WIDE R8, R13, 0x4, R8 ;  /* 0x000000040d087825 */ /* 0x000fe200078e0208 */
[----:B------:R-:W2:Y:S04]  /*0480*/  LDG.E R16, desc[UR10][R6.64+-0x8] ;  /* 0xfffff80a06107981 */ /* 0x000ea8000c1e1900 */
[----:B0-----:R-:W2:Y:S01]  /*0490*/  LDG.E R17, desc[UR10][R8.64+-0x8] ;  /* 0xfffff80a08117981 */ /* 0x001ea2000c1e1900 */
[----:B------:R-:W-:Y:S01]  /*04a0*/  MOV R10, UR4 ;  /* 0x00000004000a7c02 */ /* 0x000fe20008000f00 */
[----:B------:R-:W-:-:S04]  /*04b0*/  IMAD.U32 R11, RZ, RZ, UR5 ;  /* 0x00000005ff0b7e24 */ /* 0x000fc8000f8e00ff */
[----:B------:R-:W-:-:S04]  /*04c0*/  IMAD.WIDE R10, R13, 0x4, R10 ;  /* 0x000000040d0a7825 */ /* 0x000fc800078e020a */
[----:B--2---:R-:W-:-:S05]  /*04d0*/  FADD R17, R16, R17 ;  /* 0x0000001110117221 */ /* 0x004fca0000000000 */
[----:B------:R0:W-:Y:S04]  /*04e0*/  STG.E desc[UR10][R10.64+-0x8], R17 ;  /* 0xfffff8110a007986 */ /* 0x0001e8000c10190a */
[----:B------:R-:W2:Y:S04]  /*04f0*/  LDG.E R16, desc[UR10][R6.64+-0x4] ;  /* 0xfffffc0a06107981 */ /* 0x000ea8000c1e1900 */
[----:B------:R-:W2:Y:S02]  /*0500*/  LDG.E R19, desc[UR10][R8.64+-0x4] ;  /* 0xfffffc0a08137981 */ /* 0x000ea4000c1e1900 */
[----:B--2---:R-:W-:-:S05]  /*0510*/  FADD R19, R16, R19 ;  /* 0x0000001310137221 */ /* 0x004fca0000000000 */
[----:B------:R0:W-:Y:S04]  /*0520*/  STG.E desc[UR10][R10.64+-0x4], R19 ;  /* 0xfffffc130a007986 */ /* 0x0001e8000c10190a */
[----:B------:R-:W2:Y:S04]  /*0530*/  LDG.E R16, desc[UR10][R6.64] ;  /* 0x0000000a06107981 */ /* 0x000ea8000c1e1900 */
[----:B------:R-:W2:Y:S02]  /*0540*/  LDG.E R21, desc[UR10][R8.64] ;  /* 0x0000000a08157981 */ /* 0x000ea4000c1e1900 */
[----:B--2---:R-:W-:-:S05]  /*0550*/  FADD R21, R16, R21 ;  /* 0x0000001510157221 */ /* 0x004fca0000000000 */
[----:B------:R0:W-:Y:S04]  /*0560*/  STG.E desc[UR10][R10.64], R21 ;  /* 0x000000150a007986 */ /* 0x0001e8000c10190a */
[----:B------:R-:W2:Y:S04]  /*0570*/  LDG.E R16, desc[UR10][R6.64+0x4] ;  /* 0x0000040a06107981 */ /* 0x000ea8000c1e1900 */
[----:B------:R-:W2:Y:S01]  /*0580*/  LDG.E R23, desc[UR10][R8.64+0x4] ;  /* 0x0000040a08177981 */ /* 0x000ea2000c1e1900 */
[----:B------:R-:W-:Y:S01]  /*0590*/  IADD3 R14, PT, PT, R14, 0x4, RZ ;  /* 0x000000040e0e7810 */ /* 0x000fe20007ffe0ff */
[----:B------:R-:W-:-:S03]  /*05a0*/  VIADD R13, R13, 0x4 ;  /* 0x000000040d0d7836 */ /* 0x000fc60000000000 */
[----:B------:R-:W-:Y:S01]  /*05b0*/  ISETP.NE.AND P0, PT, R14, RZ, PT ;  /* 0x000000ff0e00720c */ /* 0x000fe20003f05270 */
[----:B--2---:R-:W-:-:S05]  /*05c0*/  FADD R23, R16, R23 ;  /* 0x0000001710177221 */ /* 0x004fca0000000000 */
[----:B------:R0:W-:Y:S07]  /*05d0*/  STG.E desc[UR10][R10.64+0x4], R23 ;  /* 0x000004170a007986 */ /* 0x0001ee000c10190a */
[----:B------:R-:W-:Y:S05]  /*05e0*/  @P0 BRA `(.L_x_4) ;  /* 0xfffffffc008c0947 */ /* 0x000fea000383ffff */
.L_x_3:
[----:B------:R-:W-:Y:S05]  /*05f0*/  BSYNC.RECONVERGENT B1 ;  /* 0x0000000000017941 */ /* 0x000fea0003800200 */
.L_x_2:
[----:B------:R-:W-:Y:S05]  /*0600*/  @!P1 BRA `(.L_x_1) ;  /* 0x00000000005c9947 */ /* 0x000fea0003800000 */
[----:B------:R-:W1:Y:S01]  /*0610*/  LDC.64 R6, c[0x0][0x388] ;  /* 0x0000e200ff067b82 */ /* 0x000e620000000a00 */
[----:B------:R-:W-:-:S07]  /*0620*/  IADD3 R5, PT, PT, R5, R12, RZ ;  /* 0x0000000c05057210 */ /* 0x000fce0007ffe0ff */
[----:B------:R-:W2:Y:S08]  /*0630*/  LDC.64 R8, c[0x0][0x390] ;  /* 0x0000e400ff087b82 */ /* 0x000eb00000000a00 */
[----:B0-----:R-:W0:Y:S01]  /*0640*/  LDC.64 R10, c[0x0][0x380] ;  /* 0x0000e000ff0a7b82 */ /* 0x001e220000000a00 */
[----:B-1----:R-:W-:-:S05]  /*0650*/  IMAD.WIDE R6, R5, 0x4, R6 ;  /* 0x0000000405067825 */ /* 0x002fca00078e0206 */
[----:B------:R-:W3:Y:S01]  /*0660*/  LDG.E R12, desc[UR10][R6.64] ;  /* 0x0000000a060c7981 */ /* 0x000ee2000c1e1900 */
[----:B--2---:R-:W-:-:S05]  /*0670*/  IMAD.WIDE R8, R5, 0x4, R8 ;  /* 0x0000000405087825 */ /* 0x004fca00078e0208 */
[----:B------:R-:W3:Y:S01]  /*0680*/  LDG.E R13, desc[UR10][R8.64] ;  /* 0x0000000a080d7981 */ /* 0x000ee2000c1e1900 */
[----:B0-----:R-:W-:Y:S01]  /*0690*/  IMAD.WIDE R10, R5, 0x4, R10 ;  /* 0x00000004050a7825 */ /* 0x001fe200078e020a */
[----:B------:R-:W-:-:S03]  /*06a0*/  ISETP.NE.AND P0, PT, R15, 0x1, PT ;  /* 0x000000010f00780c */ /* 0x000fc60003f05270 */
[----:B---3--:R-:W-:-:S05]  /*06b0*/  FADD R13, R12, R13 ;  /* 0x0000000d0c0d7221 */ /* 0x008fca0000000000 */
[----:B------:R1:W-:Y:S05]  /*06c0*/  STG.E desc[UR10][R10.64], R13 ;  /* 0x0000000d0a007986 */ /* 0x0003ea000c10190a */
[----:B------:R-:W-:Y:S05]  /*06d0*/  @!P0 BRA `(.L_x_1) ;  /* 0x0000000000288947 */ /* 0x000fea0003800000 */
[----:B------:R-:W2:Y:S04]  /*06e0*/  LDG.E R5, desc[UR10][R6.64+0x4] ;  /* 0x0000040a06057981 */ /* 0x000ea8000c1e1900 */
[----:B------:R-:W2:Y:S01]  /*06f0*/  LDG.E R12, desc[UR10][R8.64+0x4] ;  /* 0x0000040a080c7981 */ /* 0x000ea2000c1e1900 */
[----:B------:R-:W-:Y:S01]  /*0700*/  ISETP.NE.AND P0, PT, R15, 0x2, PT ;  /* 0x000000020f00780c */ /* 0x000fe20003f05270 */
[----:B--2---:R-:W-:-:S05]  /*0710*/  FADD R5, R5, R12 ;  /* 0x0000000c05057221 */ /* 0x004fca0000000000 */
[----:B------:R2:W-:Y:S07]  /*0720*/  STG.E desc[UR10][R10.64+0x4], R5 ;  /* 0x000004050a007986 */ /* 0x0005ee000c10190a */
[----:B------:R-:W-:Y:S05]  /*0730*/  @!P0 BRA `(.L_x_1) ;  /* 0x0000000000108947 */ /* 0x000fea0003800000 */
[----:B------:R-:W2:Y:S04]  /*0740*/  LDG.E R6, desc[UR10][R6.64+0x8] ;  /* 0x0000080a06067981 */ /* 0x000ea8000c1e1900 */
[----:B------:R-:W2:Y:S02]  /*0750*/  LDG.E R9, desc[UR10][R8.64+0x8] ;  /* 0x0000080a08097981 */ /* 0x000ea4000c1e1900 */
[----:B--2---:R-:W-:-:S05]  /*0760*/  FADD R5, R6, R9 ;  /* 0x0000000906057221 */ /* 0x004fca0000000000 */
[----:B------:R3:W-:Y:S02]  /*0770*/  STG.E desc[UR10][R10.64+0x8], R5 ;  /* 0x000008050a007986 */ /* 0x0007e4000c10190a */
.L_x_1:
[----:B------:R-:W-:Y:S05]  /*0780*/  BSYNC.RECONVERGENT B0 ;  /* 0x0000000000007941 */ /* 0x000fea0003800200 */
.L_x_0:
[----:B------:R-:W-:-:S05]  /*0790*/  IMAD.IADD R3, R4, 0x1, R3 ;  /* 0x0000000104037824 */ /* 0x000fca00078e0203 */
[----:B------:R-:W-:-:S13]  /*07a0*/  ISETP.GE.AND P0, PT, R3, R2, PT ;  /* 0x000000020300720c */ /* 0x000fda0003f06270 */
[----:B------:R-:W-:Y:S05]  /*07b0*/  @!P0 BRA `(.L_x_5) ;  /* 0xfffffff800cc8947 */ /* 0x000fea000383ffff */
[----:B------:R-:W-:Y:S05]  /*07c0*/  EXIT ;  /* 0x000000000000794d */ /* 0x000fea0003800000 */
.L_x_6:
[----:B------:R-:W-:-:S00]  /*07d0*/  BRA `(.L_x_6) ;  /* 0xfffffffc00fc7947 */ /* 0x000fc0000383ffff */
[----:B------:R-:W-:-:S00]  /*07e0*/  NOP ;  /* 0x0000000000007918 */ /* 0x000fc00000000000 */
        /* <DEDUP_REMOVED lines=9> */
.L_x_81:


//--------------------- .text._Z19coarseToFineSweep_RPfS_iifPi --------------------------
	.section	.text._Z19coarseToFineSweep_RPfS_iifPi,"ax",@progbits
	.align	128
        .global         _Z19coarseToFineSweep_RPfS_iifPi
        .type           _Z19coarseToFineSweep_RPfS_iifPi,@function
        .size           _Z19coarseToFineSweep_RPfS_iifPi,(.L_x_82 - _Z19coarseToFineSweep_RPfS_iifPi)
        .other          _Z19coarseToFineSweep_RPfS_iifPi,@"STO_CUDA_ENTRY STV_DEFAULT"
_Z19coarseToFineSweep_RPfS_iifPi:
.text._Z19coarseToFineSweep_RPfS_iifPi:
[----:B------:R-:W-:Y:S08]  /*0000*/  LDC R1, c[0x0][0x37c] ;  /* 0x0000df00ff017b82 */ /* 0x000ff00000000800 */
[----:B------:R-:W0:Y:S01]  /*0010*/  LDC.64 R10, c[0x0][0x390] ;  /* 0x0000e400ff0a7b82 */ /* 0x000e220000000a00 */
[----:B------:R-:W1:Y:S07]  /*0020*/  S2R R9, SR_TID.X ;  /* 0x0000000000097919 */ /* 0x000e6e0000002100 */
[----:B------:R-:W1:Y:S01]  /*0030*/  S2UR UR4, SR_CTAID.X ;  /* 0x00000000000479c3 */ /* 0x000e620000002500 */
[----:B0-----:R-:W-:-:S04]  /*0040*/  IABS R5, R11 ;  /* 0x0000000b00057213 */ /* 0x001fc80000000000 */
[----:B------:R-:W0:Y:S08]  /*0050*/  I2F.RP R0, R5 ;  /* 0x0000000500007306 */ /* 0x000e300000209400 */
[----:B0-----:R-:W0:Y:S02]  /*0060*/  MUFU.RCP R0, R0 ;  /* 0x0000000000007308 */ /* 0x001e240000001000 */
[----:B0-----:R-:W-:-:S06]  /*0070*/  IADD3 R2, PT, PT, R0, 0xffffffe, RZ ;  /* 0x0ffffffe00027810 */ /* 0x001fcc0007ffe0ff */
[----:B------:R0:W2:Y:S02]  /*0080*/  F2I.FTZ.U32.TRUNC.NTZ R3, R2 ;  /* 0x0000000200037305 */ /* 0x0000a4000021f000 */
[----:B0-----:R-:W-:Y:S01]  /*0090*/  IMAD.MOV.U32 R2, RZ, RZ, RZ ;  /* 0x000000ffff027224 */ /* 0x001fe200078e00ff */
[----:B--2---:R-:W-:-:S05]  /*00a0*/  IADD3 R4, PT, PT, RZ, -R3, RZ ;  /* 0x80000003ff047210 */ /* 0x004fca0007ffe0ff */
[----:B------:R-:W-:Y:S01]  /*00b0*/  IMAD R7, R4, R5, RZ ;  /* 0x0000000504077224 */ /* 0x000fe200078e02ff */
[----:B------:R-:W-:-:S03]  /*00c0*/  IABS R4, R10 ;  /* 0x0000000a00047213 */ /* 0x000fc60000000000 */
[----:B------:R-:W-:-:S06]  /*00d0*/  IMAD.HI.U32 R3, R3, R7, R2 ;  /* 0x0000000703037227 */ /* 0x000fcc00078e0002 */
[----:B------:R-:W-:-:S05]  /*00e0*/  IMAD.HI.U32 R3, R3, R4, RZ ;  /* 0x0000000403037227 */ /* 0x000fca00078e00ff */
[----:B------:R-:W-:-:S05]  /*00f0*/  IADD3 R0, PT, PT, -R3, RZ, RZ ;  /* 0x000000ff03007210 */ /* 0x000fca0007ffe1ff */
[----:B------:R-:W-:-:S05]  /*0100*/  IMAD R0, R5, R0, R4 ;  /* 0x0000000005007224 */ /* 0x000fca00078e0204 */
[----:B------:R-:W-:-:S13]  /*0110*/  ISETP.GT.U32.AND P1, PT, R5, R0, PT ;  /* 0x000000000500720c */ /* 0x000fda0003f24070 */
[-C--:B------:R-:W-:Y:S01]  /*0120*/  @!P1 IADD3 R0, PT, PT, R0, -R5.reuse, RZ ;  /* 0x8000000500009210 */ /* 0x080fe20007ffe0ff */
[----:B------:R-:W-:Y:S01]  /*0130*/  @!P1 VIADD R3, R3, 0x1 ;  /* 0x0000000103039836 */ /* 0x000fe20000000000 */
[----:B------:R-:W-:Y:S02]  /*0140*/  ISETP.NE.AND P1, PT, R11, RZ, PT ;  /* 0x000000ff0b00720c */ /* 0x000fe40003f25270 */
[----:B------:R-:W-:Y:S02]  /*0150*/  ISETP.GE.U32.AND P0, PT, R0, R5, PT ;  /* 0x000000050000720c */ /* 0x000fe40003f06070 */
[----:B------:R-:W-:-:S04]  /*0160*/  LOP3.LUT R0, R10, R11, RZ, 0x3c, !PT ;  /* 0x0000000b0a007212 */ /* 0x000fc800078e3cff */
[----:B------:R-:W-:Y:S02]  /*0170*/  ISETP.GE.AND P2, PT, R0, RZ, PT ;  /* 0x000000ff0000720c */ /* 0x000fe40003f46270 */
[----:B------:R-:W1:Y:S05]  /*0180*/  LDC R0, c[0x0][0x360] ;  /* 0x0000d800ff007b82 */ /* 0x000e6a0000000800 */
[----:B------:R-:W-:-:S06]  /*0190*/  @P0 IADD3 R3, PT, PT, R3, 0x1, RZ ;  /* 0x0000000103030810 */ /* 0x000fcc0007ffe0ff */
[----:B------:R-:W-:Y:S02]  /*01a0*/  @!P2 IADD3 R3, PT, PT, -R3, RZ, RZ ;  /* 0x000000ff0303a210 */ /* 0x000fe40007ffe1ff */
[----:B------:R-:W-:-:S04]  /*01b0*/  @!P1 LOP3.LUT R3, RZ, R11, RZ, 0x33, !PT ;  /* 0x0000000bff039212 */ /* 0x000fc800078e33ff */
[----:B------:R-:W-:Y:S01]  /*01c0*/  IADD3 R12, PT, PT, R3, 0x1, RZ ;  /* 0x00000001030c7810 */ /* 0x000fe20007ffe0ff */
[----:B------:R-:W-:-:S04]  /*01d0*/  IMAD.MOV R13, RZ, RZ, -R3 ;  /* 0x000000ffff0d7224 */ /* 0x000fc800078e0a03 */
[----:B------:R-:W-:Y:S02]  /*01e0*/  IMAD R13, R11, R13, R10 ;  /* 0x0000000d0b0d7224 */ /* 0x000fe400078e020a */
[----:B-1----:R-:W-:-:S03]  /*01f0*/  IMAD R9, R0, UR4, R9 ;  /* 0x0000000400097c24 */ /* 0x002fc6000f8e0209 */
[----:B------:R-:W-:-:S13]  /*0200*/  ISETP.GT.AND P0, PT, R13, RZ, PT ;  /* 0x000000ff0d00720c */ /* 0x000fda0003f04270 */
[----:B------:R-:W-:-:S04]  /*0210*/  @!P0 IADD3 R12, PT, PT, R3, RZ, RZ ;  /* 0x000000ff030c8210 */ /* 0x000fc80007ffe0ff */
[----:B------:R-:W-:-:S13]  /*0220*/  ISETP.GE.AND P0, PT, R9, R12, PT ;  /* 0x0000000c0900720c */ /* 0x000fda0003f06270 */
[----:B------:R-:W-:Y:S05]  /*0230*/  @P0 EXIT ;  /* 0x000000000000094d */ /* 0x000fea0003800000 */
[----:B------:R-:W0:Y:S01]  /*0240*/  LDC R4, c[0x0][0x398] ;  /* 0x0000e600ff047b82 */ /* 0x000e220000000800 */
[----:B------:R-:W-:Y:S02]  /*0250*/  HFMA2 R5, -RZ, RZ, 3.7421875, 0 ;  /* 0x437c0000ff057431 */ /* 0x000fe400000001ff */
[----:B------:R-:W-:Y:S01]  /*0260*/  IMAD.MOV.U32 R3, RZ, RZ, 0x3bbb989d ;  /* 0x3bbb989dff037424 */ /* 0x000fe200078e00ff */
[----:B------:R-:W1:Y:S01]  /*0270*/  LDCU.64 UR4, c[0x0][0x3a0] ;  /* 0x00007400ff0477ac */ /* 0x000e620008000a00 */
[----:B------:R-:W-:Y:S01]  /*0280*/  VIADD R10, R10, 0xffffffff ;  /* 0xffffffff0a0a7836 */ /* 0x000fe20000000000 */
[----:B------:R-:W-:Y:S01]  /*0290*/  IADD3 R8, PT, PT, R12, -0x1, RZ ;  /* 0xffffffff0c087810 */ /* 0x000fe20007ffe0ff */
[----:B------:R-:W2:Y:S01]  /*02a0*/  LDCU UR6, c[0x0][0x370] ;  /* 0x00006e00ff0677ac */ /* 0x000ea20008000800 */
[----:B------:R-:W3:Y:S01]  /*02b0*/  LDCU.64 UR8, c[0x0][0x358] ;  /* 0x00006b00ff0877ac */ /* 0x000ee20008000a00 */
[----:B-1----:R-:W-:Y:S01]  /*02c0*/  UIADD3 UR4, UP0, UPT, UR4, -0x8, URZ ;  /* 0xfffffff804047890 */ /* 0x002fe2000ff1e0ff */
[----:B0-----:R-:W-:Y:S01]  /*02d0*/  FFMA.SAT R2, R4, -R3, 0.5 ;  /* 0x3f00000004027423 */ /* 0x001fe20000002803 */
[----:B--2---:R-:W-:-:S02]  /*02e0*/  IMAD R0, R0, UR6, RZ ;  /* 0x0000000600007c24 */ /* 0x004fc4000f8e02ff */
[----:B------:R-:W-:Y:S01]  /*02f0*/  UIADD3.X UR5, UPT, UPT, UR5, -0x1, URZ, UP0, !UPT ;  /* 0xffffffff05057890 */ /* 0x000fe200087fe4ff */
[----:B------:R-:W-:-:S04]  /*0300*/  FFMA.RM R2, R2, R5, 12582913 ;  /* 0x4b40000102027423 */ /* 0x000fc80000004005 */
[C---:B------:R-:W-:Y:S01]  /*0310*/  FADD R3, R2.reuse, -12583039 ;  /* 0xcb40007f02037421 */ /* 0x040fe20000000000 */
[----:B------:R-:W-:-:S03]  /*0320*/  SHF.L.U32 R11, R2, 0x17, RZ ;  /* 0x00000017020b7819 */ /* 0x000fc600000006ff */
[----:B------:R-:W-:-:S04]  /*0330*/  FFMA R3, R4, -1.4426950216293334961, -R3 ;  /* 0xbfb8aa3b04037823 */ /* 0x000fc80000000803 */
[----:B------:R-:W-:-:S04]  /*0340*/  FFMA R3, R4, -1.925963033500011079e-08, R3 ;  /* 0xb2a5706004037823 */ /* 0x000fc80000000003 */
[----:B------:R-:W0:Y:S02]  /*0350*/  MUFU.EX2 R4, R3 ;  /* 0x0000000300047308 */ /* 0x000e240000000800 */
[----:B0--3--:R-:W-:-:S07]  /*0360*/  FMUL R11, R11, R4 ;  /* 0x000000040b0b7220 */ /* 0x009fce0000400000 */
.L_x_20:
[----:B------:R-:W-:Y:S01]  /*0370*/  ISETP.NE.AND P1, PT, R9, R8, PT ;  /* 0x000000080900720c */ /* 0x000fe20003f25270 */
[----:B012---:R-:W0:-:S12]  /*0380*/  LDC R6, c[0x0][0x394] ;  /* 0x0000e500ff067b82 */ /* 0x007e180000000800 */
[----:B------:R-:W1:Y:S01]  /*0390*/  @P1 LDC.64 R2, c[0x0][0x380] ;  /* 0x0000e000ff021b82 */ /* 0x000e620000000a00 */
[----:B------:R-:W-:Y:S01]  /*03a0*/  @!P1 MOV R15, R10 ;  /* 0x0000000a000f9202 */ /* 0x000fe20000000f00 */
[----:B-----5:R-:W-:Y:S02]  /*03b0*/  @!P1 IMAD.MOV.U32 R14, RZ, RZ, RZ ;  /* 0x000000ffff0e9224 */ /* 0x020fe400078e00ff */
[----:B0-----:R-:W-:-:S04]  /*03c0*/  @P1 IMAD R15, R9, R6, R6 ;  /* 0x00000006090f1224 */ /* 0x001fc800078e0206 */
[----:B-1----:R-:W-:-:S05]  /*03d0*/  @P1 IMAD.WIDE R2, R15, 0x4, R2 ;  /* 0x000000040f021825 */ /* 0x002fca00078e0202 */
[----:B------:R0:W5:Y:S01]  /*03e0*/  @P1 LDG.E R14, desc[UR8][R2.64] ;  /* 0x00000008020e1981 */ /* 0x000162000c1e1900 */
[----:B------:R-:W-:Y:S01]  /*03f0*/  ISETP.NE.AND P0, PT, R9, R8, PT ;  /* 0x000000080900720c */ /* 0x000fe20003f05270 */
[----:B------:R-:W-:Y:S01]  /*0400*/  BSSY.RECONVERGENT B3, `(.L_x_7) ;  /* 0x0000142000037945 */ /* 0x000fe20003800200 */
[C---:B------:R-:W-:Y:S02]  /*0410*/  ISETP.GT.AND P2, PT, R13.reuse, RZ, PT ;  /* 0x000000ff0d00720c */ /* 0x040fe40003f44270 */
[----:B------:R-:W-:-:S04]  /*0420*/  SEL R4, R13, R6, !P0 ;  /* 0x000000060d047207 */ /* 0x000fc80004000000 */
[----:B------:R-:W-:-:S04]  /*0430*/  SEL R4, R4, R6, P2 ;  /* 0x0000000604047207 */ /* 0x000fc80001000000 */
[----:B------:R-:W-:-:S06]  /*0440*/  @!P1 IADD3 R4, PT, PT, R4, -0x1, RZ ;  /* 0xffffffff04049810 */ /* 0x000fcc0007ffe0ff */
[----:B------:R-:W1:Y:S02]  /*0450*/  @P1 LDC R4, c[0x0][0x394] ;  /* 0x0000e500ff041b82 */ /* 0x000e640000000800 */
[----:B-1----:R-:W-:-:S13]  /*0460*/  ISETP.GE.AND P0, PT, R4, 0x2, PT ;  /* 0x000000020400780c */ /* 0x002fda0003f06270 */
[----:B0-----:R-:W-:Y:S05]  /*0470*/  @!P0 BRA `(.L_x_8) ;  /* 0x0000001000e88947 */ /* 0x001fea0003800000 */
[C---:B------:R-:W-:Y:S01]  /*0480*/  IADD3 R2, PT, PT, R4.reuse, -0x2, RZ ;  /* 0xfffffffe04027810 */ /* 0x040fe20007ffe0ff */
[----:B------:R-:W-:Y:S01]  /*0490*/  VIADD R16, R4, 0xffffffff ;  /* 0xffffffff04107836 */ /* 0x000fe20000000000 */
[----:B------:R-:W-:Y:S01]  /*04a0*/  BSSY.RECONVERGENT B2, `(.L_x_9) ;  /* 0x0000116000027945 */ /* 0x000fe20003800200 */
[----:B------:R-:W-:Y:S02]  /*04b0*/  MOV R4, 0x1 ;  /* 0x0000000100047802 */ /* 0x000fe40000000f00 */
[----:B------:R-:W-:Y:S02]  /*04c0*/  ISETP.GE.U32.AND P0, PT, R2, 0x3, PT ;  /* 0x000000030200780c */ /* 0x000fe40003f06070 */
[----:B------:R-:W-:-:S11]  /*04d0*/  LOP3.LUT R18, R16, 0x3, RZ, 0xc0, !PT ;  /* 0x0000000310127812 */ /* 0x000fd600078ec0ff */
[----:B------:R-:W-:Y:S05]  /*04e0*/  @!P0 BRA `(.L_x_10) ;  /* 0x0000001000448947 */ /* 0x000fea0003800000 */
[----:B------:R-:W0:Y:S01]  /*04f0*/  LDC.64 R2, c[0x0][0x388] ;  /* 0x0000e200ff027b82 */ /* 0x000e220000000a00 */
[----:B------:R-:W-:Y:S01]  /*0500*/  LOP3.LUT R16, R16, 0xfffffffc, RZ, 0xc0, !PT ;  /* 0xfffffffc10107812 */ /* 0x000fe200078ec0ff */
[----:B------:R-:W-:Y:S01]  /*0510*/  BSSY.RECONVERGENT B1, `(.L_x_11) ;  /* 0x000010d000017945 */ /* 0x000fe20003800200 */
[----:B------:R-:W-:-:S03]  /*0520*/  MOV R4, UR4 ;  /* 0x0000000400047c02 */ /* 0x000fc60008000f00 */
[----:B------:R-:W-:Y:S01]  /*0530*/  BSSY.RELIABLE B0, `(.L_x_12) ;  /* 0x00000e0000007945 */ /* 0x000fe20003800100 */
[----:B------:R-:W-:Y:S01]  /*0540*/  MOV R5, UR5 ;  /* 0x0000000500057c02 */ /* 0x000fe20008000f00 */
[----:B------:R-:W-:Y:S02]  /*0550*/  IMAD.MOV R16, RZ, RZ, -R16 ;  /* 0x000000ffff107224 */ /* 0x000fe400078e0a10 */
[----:B------:R-:W-:Y:S01]  /*0560*/  HFMA2 R17, -RZ, RZ, 0, 0 ;  /* 0x00000000ff117431 */ /* 0x000fe200000001ff */
[----:B------:R-:W1:Y:S01]  /*0570*/  LDC.64 R6, c[0x0][0x380] ;  /* 0x0000e000ff067b82 */ /* 0x000e620000000a00 */
[----:B------:R-:W-:Y:S01]  /*0580*/  IMAD.WIDE R4, R15, 0x4, R4 ;  /* 0x000000040f047825 */ /* 0x000fe200078e0204 */
[----:B------:R-:W-:-:S03]  /*0590*/  ISETP.GE.AND P0, PT, R16, RZ, PT ;  /* 0x000000ff1000720c */ /* 0x000fc60003f06270 */
[----:B0-----:R-:W-:-:S03]  /*05a0*/  IMAD.WIDE R2, R15, 0x4, R2 ;  /* 0x000000040f027825 */ /* 0x001fc600078e0202 */
[----:B------:R-:W-:Y:S01]  /*05b0*/  IADD3 R2, P1, PT, R2, -0x8, RZ ;  /* 0xfffffff802027810 */ /* 0x000fe20007f3e0ff */
[----:B-1----:R-:W-:-:S03]  /*05c0*/  IMAD.WIDE R6, R15, 0x4, R6 ;  /* 0x000000040f067825 */ /* 0x002fc600078e0206 */
[----:B------:R-:W-:Y:S02]  /*05d0*/  IADD3.X R3, PT, PT, R3, -0x1, RZ, P1, !PT ;  /* 0xffffffff03037810 */ /* 0x000fe40000ffe4ff */
[----:B------:R-:W-:-:S04]  /*05e0*/  IADD3 R6, P2, PT, R6, -0x8, RZ ;  /* 0xfffffff806067810 */ /* 0x000fc80007f5e0ff */
[----:B------:R-:W-:Y:S01]  /*05f0*/  IADD3.X R7, PT, PT, R7, -0x1, RZ, P2, !PT ;  /* 0xffffffff07077810 */ /* 0x000fe200017fe4ff */
[----:B------:R-:W-:Y:S08]  /*0600*/  @P0 BRA `(.L_x_13) ;  /* 0x0000000c00480947 */ /* 0x000ff00003800000 */
[----:B------:R-:W-:Y:S01]  /*0610*/  IMAD.MOV R19, RZ, RZ, -R16 ;  /* 0x000000ffff137224 */ /* 0x000fe200078e0a10 */
[----:B------:R-:W-:Y:S01]  /*0620*/  BSSY.RECONVERGENT B4, `(.L_x_14) ;  /* 0x0000083000047945 */ /* 0x000fe20003800200 */
[----:B------:R-:W-:-:S03]  /*0630*/  PLOP3.LUT P0, PT, PT, PT, PT, 0x80, 0x8 ;  /* 0x000000000008781c */ /* 0x000fc60003f0f070 */
[----:B------:R-:W-:-:S13]  /*0640*/  ISETP.GT.AND P1, PT, R19, 0xc, PT ;  /* 0x0000000c1300780c */ /* 0x000fda0003f24270 */
[----:B------:R-:W-:Y:S05]  /*0650*/  @!P1 BRA `(.L_x_15) ;  /* 0x0000000400fc9947 */ /* 0x000fea0003800000 */
[----:B------:R-:W-:-:S13]  /*0660*/  PLOP3.LUT P0, PT, PT, PT, PT, 0x8, 0x80 ;  /* 0x000000000080781c */ /* 0x000fda0003f0e170 */
.L_x_16:
[----:B------:R-:W2:Y:S01]  /*0670*/  LDG.E R19, desc[UR8][R2.64+0x4] ;  /* 0x0000040802137981 */ /* 0x000ea2000c1e1900 */
[----:B-----5:R-:W-:-:S04]  /*0680*/  FMUL R14, R14, R11 ;  /* 0x0000000b0e0e7220 */ /* 0x020fc80000400000 */
[----:B--2---:R-:W-:-:S05]  /*0690*/  FADD R19, R19, R14 ;  /* 0x0000000e13137221 */ /* 0x004fca0000000000 */
[----:B------:R0:W-:Y:S04]  /*06a0*/  STG.E desc[UR8][R6.64+0x4], R19 ;  /* 0x0000041306007986 */ /* 0x0001e8000c101908 */
[----:B------:R-:W2:Y:S02]  /*06b0*/  LDG.E R20, desc[UR8][R4.64+0x4] ;  /* 0x0000040804147981 */ /* 0x000ea4000c1e1900 */
[----:B--2---:R-:W-:-:S05]  /*06c0*/  IADD3 R21, PT, PT, R20, 0x1, RZ ;  /* 0x0000000114157810 */ /* 0x004fca0007ffe0ff */
[----:B------:R1:W-:Y:S04]  /*06d0*/  STG.E desc[UR8][R4.64+0x4], R21 ;  /* 0x0000041504007986 */ /* 0x0003e8000c101908 */
[----:B------:R-:W2:Y:S01]  /*06e0*/  LDG.E R20, desc[UR8][R2.64] ;  /* 0x0000000802147981 */ /* 0x000ea2000c1e1900 */
[----:B------:R-:W-:-:S04]  /*06f0*/  FMUL R14, R14, R11 ;  /* 0x0000000b0e0e7220 */ /* 0x000fc80000400000 */
[----:B--2---:R-:W-:-:S05]  /*0700*/  FADD R23, R20, R14 ;  /* 0x0000000e14177221 */ /* 0x004fca0000000000 */
[----:B------:R2:W-:Y:S04]  /*0710*/  STG.E desc[UR8][R6.64], R23 ;  /* 0x0000001706007986 */ /* 0x0005e8000c101908 */
[----:B------:R-:W3:Y:S02]  /*0720*/  LDG.E R20, desc[UR8][R4.64] ;  /* 0x0000000804147981 */ /* 0x000ee4000c1e1900 */
[----:B---3--:R-:W-:-:S05]  /*0730*/  IADD3 R25, PT, PT, R20, 0x1, RZ ;  /* 0x0000000114197810 */ /* 0x008fca0007ffe0ff */
[----:B------:R3:W-:Y:S04]  /*0740*/  STG.E desc[UR8][R4.64], R25 ;  /* 0x0000001904007986 */ /* 0x0007e8000c101908 */
[----:B0-----:R-:W4:Y:S01]  /*0750*/  LDG.E R19, desc[UR8][R2.64+-0x4] ;  /* 0xfffffc0802137981 */ /* 0x001f22000c1e1900 */
[----:B------:R-:W-:-:S04]  /*0760*/  FMUL R14, R14, R11 ;  /* 0x0000000b0e0e7220 */ /* 0x000fc80000400000 */
[----:B----4-:R-:W-:-:S05]  /*0770*/  FADD R19, R19, R14 ;  /* 0x0000000e13137221 */ /* 0x010fca0000000000 */
[----:B------:R0:W-:Y:S04]  /*0780*/  STG.E desc[UR8][R6.64+-0x4], R19 ;  /* 0xfffffc1306007986 */ /* 0x0001e8000c101908 */
[----:B------:R-:W1:Y:S02]  /*0790*/  LDG.E R20, desc[UR8][R4.64+-0x4] ;  /* 0xfffffc0804147981 */ /* 0x000e64000c1e1900 */
[----:B-1----:R-:W-:-:S05]  /*07a0*/  VIADD R21, R20, 0x1 ;  /* 0x0000000114157836 */ /* 0x002fca0000000000 */
        /* <DEDUP_REMOVED lines=13> */
[----:B-1----:R-:W-:-:S05]  /*0880*/  IADD3 R21, PT, PT, R20, 0x1, RZ ;  /* 0x0000000114157810 */ /* 0x002fca0007ffe0ff */
[----:B------:R1:W-:Y:S04]  /*0890*/  STG.E desc[UR8][R4.64+-0xc], R21 ;  /* 0xfffff41504007986 */ /* 0x0003e8000c101908 */
[----:B------:R-:W2:Y:S01]  /*08a0*/  LDG.E R20, desc[UR8][R2.64+-0x10] ;  /* 0xfffff00802147981 */ /* 0x000ea2000c1e1900 */
[----:B------:R-:W-:-:S04]  /*08b0*/  FMUL R14, R14, R11 ;  /* 0x0000000b0e0e7220 */ /* 0x000fc80000400000 */
[----:B--2---:R-:W-:-:S05]  /*08c0*/  FADD R23, R20, R14 ;  /* 0x0000000e14177221 */ /* 0x004fca0000000000 */
[----:B------:R2:W-:Y:S04]  /*08d0*/  STG.E desc[UR8][R6.64+-0x10], R23 ;  /* 0xfffff01706007986 */ /* 0x0005e8000c101908 */
[----:B------:R-:W3:Y:S02]  /*08e0*/  LDG.E R20, desc[UR8][R4.64+-0x10] ;  /* 0xfffff00804147981 */ /* 0x000ee4000c1e1900 */
[----:B---3--:R-:W-:-:S05]  /*08f0*/  VIADD R25, R20, 0x1 ;  /* 0x0000000114197836 */ /* 0x008fca0000000000 */
        /* <DEDUP_REMOVED lines=56> */
[----:B------:R-:W-:Y:S04]  /*0c80*/  STG.E desc[UR8][R4.64+-0x30], R25 ;  /* 0xffffd01904007986 */ /* 0x000fe8000c101908 */
[----:B0-----:R-:W3:Y:S01]  /*0c90*/  LDG.E R19, desc[UR8][R2.64+-0x34] ;  /* 0xffffcc0802137981 */ /* 0x001ee2000c1e1900 */
[----:B------:R-:W-:-:S04]  /*0ca0*/  FMUL R14, R14, R11 ;  /* 0x0000000b0e0e7220 */ /* 0x000fc80000400000 */
[----:B---3--:R-:W-:-:S05]  /*0cb0*/  FADD R19, R19, R14 ;  /* 0x0000000e13137221 */ /* 0x008fca0000000000 */
[----:B------:R0:W-:Y:S04]  /*0cc0*/  STG.E desc[UR8][R6.64+-0x34], R19 ;  /* 0xffffcc1306007986 */ /* 0x0001e8000c101908 */
[----:B------:R-:W1:Y:S02]  /*0cd0*/  LDG.E R20, desc[UR8][R4.64+-0x34] ;  /* 0xffffcc0804147981 */ /* 0x000e64000c1e1900 */
[----:B-1----:R-:W-:-:S05]  /*0ce0*/  VIADD R21, R20, 0x1 ;  /* 0x0000000114157836 */ /* 0x002fca0000000000 */
[----:B------:R1:W-:Y:S04]  /*0cf0*/  STG.E desc[UR8][R4.64+-0x34], R21 ;  /* 0xffffcc1504007986 */ /* 0x0003e8000c101908 */
[----:B--2---:R-:W2:Y:S01]  /*0d00*/  LDG.E R23, desc[UR8][R2.64+-0x38] ;  /* 0xffffc80802177981 */ /* 0x004ea2000c1e1900 */
[----:B------:R-:W-:Y:S01]  /*0d10*/  FMUL R14, R14, R11 ;  /* 0x0000000b0e0e7220 */ /* 0x000fe20000400000 */
[----:B------:R-:W-:-:S03]  /*0d20*/  IADD3 R16, PT, PT, R16, 0x10, RZ ;  /* 0x0000001010107810 */ /* 0x000fc60007ffe0ff */
[----:B--2---:R-:W-:-:S05]  /*0d30*/  FADD R23, R23, R14 ;  /* 0x0000000e17177221 */ /* 0x004fca0000000000 */
[----:B------:R2:W-:Y:S04]  /*0d40*/  STG.E desc[UR8][R6.64+-0x38], R23 ;  /* 0xffffc81706007986 */ /* 0x0005e8000c101908 */
[----:B------:R-:W3:Y:S01]  /*0d50*/  LDG.E R20, desc[UR8][R4.64+-0x38] ;  /* 0xffffc80804147981 */ /* 0x000ee2000c1e1900 */
[----:B------:R-:W-:Y:S01]  /*0d60*/  ISETP.GE.AND P1, PT, R16, -0xc, PT ;  /* 0xfffffff41000780c */ /* 0x000fe20003f26270 */
[----:B------:R-:W-:Y:S01]  /*0d70*/  VIADD R17, R17, 0x10 ;  /* 0x0000001011117836 */ /* 0x000fe20000000000 */
[----:B------:R-:W-:Y:S02]  /*0d80*/  IADD3 R22, P3, PT, R6, -0x40, RZ ;  /* 0xffffffc006167810 */ /* 0x000fe40007f7e0ff */
[----:B0-----:R-:W-:Y:S02]  /*0d90*/  IADD3 R19, P4, PT, R4, -0x40, RZ ;  /* 0xffffffc004137810 */ /* 0x001fe40007f9e0ff */
[----:B------:R-:W-:-:S02]  /*0da0*/  IADD3 R2, P2, PT, R2, -0x40, RZ ;  /* 0xffffffc002027810 */ /* 0x000fc40007f5e0ff */
[----:B-1----:R-:W-:Y:S02]  /*0db0*/  IADD3.X R21, PT, PT, R7, -0x1, RZ, P3, !PT ;  /* 0xffffffff07157810 */ /* 0x002fe40001ffe4ff */
[----:B------:R-:W-:Y:S02]  /*0dc0*/  IADD3.X R3, PT, PT, R3, -0x1, RZ, P2, !PT ;  /* 0xffffffff03037810 */ /* 0x000fe400017fe4ff */
[----:B--2---:R-:W-:Y:S02]  /*0dd0*/  MOV R6, R22 ;  /* 0x0000001600067202 */ /* 0x004fe40000000f00 */
[----:B------:R-:W-:Y:S02]  /*0de0*/  MOV R7, R21 ;  /* 0x0000001500077202 */ /* 0x000fe40000000f00 */
[----:B---3--:R-:W-:Y:S02]  /*0df0*/  IADD3 R25, PT, PT, R20, 0x1, RZ ;  /* 0x0000000114197810 */ /* 0x008fe40007ffe0ff */
[----:B------:R-:W-:-:S03]  /*0e00*/  IADD3.X R20, PT, PT, R5, -0x1, RZ, P4, !PT ;  /* 0xffffffff05147810 */ /* 0x000fc600027fe4ff */
[----:B------:R0:W-:Y:S02]  /*0e10*/  STG.E desc[UR8][R4.64+-0x38], R25 ;  /* 0xffffc81904007986 */ /* 0x0001e4000c101908 */
[----:B0-----:R-:W-:Y:S01]  /*0e20*/  IMAD.MOV.U32 R4, RZ, RZ, R19 ;  /* 0x000000ffff047224 */ /* 0x001fe200078e0013 */
[----:B------:R-:W-:Y:S01]  /*0e30*/  MOV R5, R20 ;  /* 0x0000001400057202 */ /* 0x000fe20000000f00 */
[----:B------:R-:W-:Y:S06]  /*0e40*/  @!P1 BRA `(.L_x_16) ;  /* 0xfffffff800089947 */ /* 0x000fec000383ffff */
.L_x_15:
[----:B------:R-:W-:Y:S05]  /*0e50*/  BSYNC.RECONVERGENT B4 ;  /* 0x0000000000047941 */ /* 0x000fea0003800200 */
.L_x_14:
[----:B------:R-:W-:Y:S01]  /*0e60*/  IADD3 R19, PT, PT, -R16, RZ, RZ ;  /* 0x000000ff10137210 */ /* 0x000fe20007ffe1ff */
[----:B------:R-:W-:Y:S03]  /*0e70*/  BSSY.RECONVERGENT B4, `(.L_x_17) ;  /* 0x0000048000047945 */ /* 0x000fe60003800200 */
[----:B------:R-:W-:-:S13]  /*0e80*/  ISETP.GT.AND P1, PT, R19, 0x4, PT ;  /* 0x000000041300780c */ /* 0x000fda0003f24270 */
[----:B------:R-:W-:Y:S05]  /*0e90*/  @!P1 BRA `(.L_x_18) ;  /* 0x0000000400149947 */ /* 0x000fea0003800000 */
[----:B------:R-:W2:Y:S01]  /*0ea0*/  LDG.E R19, desc[UR8][R2.64+0x4] ;  /* 0x0000040802137981 */ /* 0x000ea2000c1e1900 */
[----:B-----5:R-:W-:-:S04]  /*0eb0*/  FMUL R14, R14, R11 ;  /* 0x0000000b0e0e7220 */ /* 0x020fc80000400000 */
[----:B--2---:R-:W-:-:S05]  /*0ec0*/  FADD R19, R19, R14 ;  /* 0x0000000e13137221 */ /* 0x004fca0000000000 */
[----:B------:R0:W-:Y:S04]  /*0ed0*/  STG.E desc[UR8][R6.64+0x4], R19 ;  /* 0x0000041306007986 */ /* 0x0001e8000c101908 */
[----:B------:R-:W2:Y:S02]  /*0ee0*/  LDG.E R20, desc[UR8][R4.64+0x4] ;  /* 0x0000040804147981 */ /* 0x000ea4000c1e1900 */
[----:B--2---:R-:W-:-:S05]  /*0ef0*/  VIADD R21, R20, 0x1 ;  /* 0x0000000114157836 */ /* 0x004fca0000000000 */
        /* <DEDUP_REMOVED lines=44> */
[----:B------:R-:W-:-:S04]  /*11c0*/  FMUL R14, R14, R11 ;  /* 0x0000000b0e0e7220 */ /* 0x000fc80000400000 */
[----:B--2---:R-:W-:-:S05]  /*11d0*/  FADD R23, R23, R14 ;  /* 0x0000000e17177221 */ /* 0x004fca0000000000 */
[----:B------:R2:W-:Y:S04]  /*11e0*/  STG.E desc[UR8][R6.64+-0x18], R23 ;  /* 0xffffe81706007986 */ /* 0x0005e8000c101908 */
[----:B------:R-:W3:Y:S01]  /*11f0*/  LDG.E R20, desc[UR8][R4.64+-0x18] ;  /* 0xffffe80804147981 */ /* 0x000ee2000c1e1900 */
[----:B------:R-:W-:Y:S01]  /*1200*/  IADD3 R22, P2, PT, R6, -0x20, RZ ;  /* 0xffffffe006167810 */ /* 0x000fe20007f5e0ff */
[----:B------:R-:W-:Y:S01]  /*1210*/  VIADD R17, R17, 0x8 ;  /* 0x0000000811117836 */ /* 0x000fe20000000000 */
[----:B0-----:R-:W-:Y:S02]  /*1220*/  IADD3 R19, P3, PT, R4, -0x20, RZ ;  /* 0xffffffe004137810 */ /* 0x001fe40007f7e0ff */
[----:B------:R-:W-:Y:S02]  /*1230*/  IADD3 R2, P1, PT, R2, -0x20, RZ ;  /* 0xffffffe002027810 */ /* 0x000fe40007f3e0ff */
[----:B-1----:R-:W-:-:S02]  /*1240*/  IADD3.X R21, PT, PT, R7, -0x1, RZ, P2, !PT ;  /* 0xffffffff07157810 */ /* 0x002fc400017fe4ff */
[----:B------:R-:W-:Y:S02]  /*1250*/  PLOP3.LUT P0, PT, PT, PT, PT, 0x8, 0x80 ;  /* 0x000000000080781c */ /* 0x000fe40003f0e170 */
[----:B------:R-:W-:Y:S02]  /*1260*/  IADD3.X R3, PT, PT, R3, -0x1, RZ, P1, !PT ;  /* 0xffffffff03037810 */ /* 0x000fe40000ffe4ff */
[----:B------:R-:W-:Y:S02]  /*1270*/  IADD3 R16, PT, PT, R16, 0x8, RZ ;  /* 0x0000000810107810 */ /* 0x000fe40007ffe0ff */
[----:B--2---:R-:W-:Y:S02]  /*1280*/  MOV R6, R22 ;  /* 0x0000001600067202 */ /* 0x004fe40000000f00 */
[----:B------:R-:W-:Y:S02]  /*1290*/  MOV R7, R21 ;  /* 0x0000001500077202 */ /* 0x000fe40000000f00 */
[----:B---3--:R-:W-:-:S02]  /*12a0*/  IADD3 R25, PT, PT, R20, 0x1, RZ ;  /* 0x0000000114197810 */ /* 0x008fc40007ffe0ff */
[----:B------:R-:W-:-:S03]  /*12b0*/  IADD3.X R20, PT, PT, R5, -0x1, RZ, P3, !PT ;  /* 0xffffffff05147810 */ /* 0x000fc60001ffe4ff */
[----:B------:R0:W-:Y:S02]  /*12c0*/  STG.E desc[UR8][R4.64+-0x18], R25 ;  /* 0xffffe81904007986 */ /* 0x0001e4000c101908 */
[----:B0-----:R-:W-:Y:S01]  /*12d0*/  IMAD.MOV.U32 R4, RZ, RZ, R19 ;  /* 0x000000ffff047224 */ /* 0x001fe200078e0013 */
[----:B------:R-:W-:-:S07]  /*12e0*/  MOV R5, R20 ;  /* 0x0000001400057202 */ /* 0x000fce0000000f00 */
.L_x_18:
[----:B------:R-:W-:Y:S05]  /*12f0*/  BSYNC.RECONVERGENT B4 ;  /* 0x0000000000047941 */ /* 0x000fea0003800200 */
.L_x_17:
[----:B------:R-:W-:-:S13]  /*1300*/  ISETP.NE.OR P0, PT, R16, RZ, P0 ;  /* 0x000000ff1000720c */ /* 0x000fda0000705670 */
[----:B------:R-:W-:Y:S05]  /*1310*/  @!P0 BREAK.RELIABLE B0 ;  /* 0x0000000000008942 */ /* 0x000fea0003800100 */
[----:B------:R-:W-:Y:S05]  /*1320*/  @!P0 BRA `(.L_x_19) ;  /* 0x0000000000ac8947 */ /* 0x000fea0003800000 */
.L_x_13:
[----:B------:R-:W-:Y:S05]  /*1330*/  BSYNC.RELIABLE B0 ;  /* 0x0000000000007941 */ /* 0x000fea0003800100 */
.L_x_12:
        /* <DEDUP_REMOVED lines=12> */
[----:B---3--:R-:W-:-:S05]  /*1400*/  VIADD R25, R14, 0x1 ;  /* 0x000000010e197836 */ /* 0x008fca0000000000 */
[----:B------:R-:W-:Y:S04]  /*1410*/  STG.E desc[UR8][R4.64], R25 ;  /* 0x0000001904007986 */ /* 0x000fe8000c101908 */
[----:B------:R-:W0:Y:S01]  /*1420*/  LDG.E R14, desc[UR8][R2.64+-0x4] ;  /* 0xfffffc08020e7981 */ /* 0x000e22000c1e1900 */
[----:B------:R-:W-:-:S04]  /*1430*/  FMUL R20, R20, R11 ;  /* 0x0000000b14147220 */ /* 0x000fc80000400000 */
[----:B0-----:R-:W-:-:S05]  /*1440*/  FADD R19, R14, R20 ;  /* 0x000000140e137221 */ /* 0x001fca0000000000 */
[----:B------:R0:W-:Y:S04]  /*1450*/  STG.E desc[UR8][R6.64+-0x4], R19 ;  /* 0xfffffc1306007986 */ /* 0x0001e8000c101908 */
[----:B------:R-:W1:Y:S02]  /*1460*/  LDG.E R14, desc[UR8][R4.64+-0x4] ;  /* 0xfffffc08040e7981 */ /* 0x000e64000c1e1900 */
[----:B-1----:R-:W-:-:S05]  /*1470*/  IADD3 R21, PT, PT, R14, 0x1, RZ ;  /* 0x000000010e157810 */ /* 0x002fca0007ffe0ff */
[----:B------:R1:W-:Y:S04]  /*1480*/  STG.E desc[UR8][R4.64+-0x4], R21 ;  /* 0xfffffc1504007986 */ /* 0x0003e8000c101908 */
[----:B--2---:R-:W2:Y:S01]  /*1490*/  LDG.E R23, desc[UR8][R2.64+-0x8] ;  /* 0xfffff80802177981 */ /* 0x004ea2000c1e1900 */
[----:B------:R-:W-:Y:S01]  /*14a0*/  FMUL R14, R20, R11 ;  /* 0x0000000b140e7220 */ /* 0x000fe20000400000 */
[----:B------:R-:W-:-:S03]  /*14b0*/  VIADD R16, R16, 0x4 ;  /* 0x0000000410107836 */ /* 0x000fc60000000000 */
[----:B--2---:R-:W-:-:S05]  /*14c0*/  FADD R23, R23, R14 ;  /* 0x0000000e17177221 */ /* 0x004fca0000000000 */
[----:B------:R2:W-:Y:S04]  /*14d0*/  STG.E desc[UR8][R6.64+-0x8], R23 ;  /* 0xfffff81706007986 */ /* 0x0005e8000c101908 */
[----:B------:R-:W3:Y:S01]  /*14e0*/  LDG.E R20, desc[UR8][R4.64+-0x8] ;  /* 0xfffff80804147981 */ /* 0x000ee2000c1e1900 */
[----:B------:R-:W-:Y:S02]  /*14f0*/  ISETP.NE.AND P0, PT, R16, RZ, PT ;  /* 0x000000ff1000720c */ /* 0x000fe40003f05270 */
[----:B------:R-:W-:Y:S02]  /*1500*/  IADD3 R22, P2, PT, R6, -0x10, RZ ;  /* 0xfffffff006167810 */ /* 0x000fe40007f5e0ff */
[----:B0-----:R-:W-:Y:S02]  /*1510*/  IADD3 R19, P3, PT, R4, -0x10, RZ ;  /* 0xfffffff004137810 */ /* 0x001fe40007f7e0ff */
[----:B-1----:R-:W-:-:S02]  /*1520*/  IADD3.X R21, PT, PT, R7, -0x1, RZ, P2, !PT ;  /* 0xffffffff07157810 */ /* 0x002fc400017fe4ff */
[----:B------:R-:W-:Y:S02]  /*1530*/  IADD3 R2, P1, PT, R2, -0x10, RZ ;  /* 0xfffffff002027810 */ /* 0x000fe40007f3e0ff */
[----:B------:R-:W-:Y:S01]  /*1540*/  IADD3 R17, PT, PT, R17, 0x4, RZ ;  /* 0x0000000411117810 */ /* 0x000fe20007ffe0ff */
[----:B--2---:R-:W-:Y:S01]  /*1550*/  IMAD.MOV.U32 R7, RZ, RZ, R21 ;  /* 0x000000ffff077224 */ /* 0x004fe200078e0015 */
[----:B------:R-:W-:Y:S02]  /*1560*/  IADD3.X R3, PT, PT, R3, -0x1, RZ, P1, !PT ;  /* 0xffffffff03037810 */ /* 0x000fe40000ffe4ff */
[----:B------:R-:W-:Y:S02]  /*1570*/  MOV R6, R22 ;  /* 0x0000001600067202 */ /* 0x000fe40000000f00 */
[----:B---3--:R-:W-:Y:S02]  /*1580*/  IADD3 R25, PT, PT, R20, 0x1, RZ ;  /* 0x0000000114197810 */ /* 0x008fe40007ffe0ff */
[----:B------:R-:W-:-:S03]  /*1590*/  IADD3.X R20, PT, PT, R5, -0x1, RZ, P3, !PT ;  /* 0xffffffff05147810 */ /* 0x000fc60001ffe4ff */
[----:B------:R0:W-:Y:S02]  /*15a0*/  STG.E desc[UR8][R4.64+-0x8], R25 ;  /* 0xfffff81904007986 */ /* 0x0001e4000c101908 */
[----:B0-----:R-:W-:Y:S02]  /*15b0*/  MOV R4, R19 ;  /* 0x0000001300047202 */ /* 0x001fe40000000f00 */
[----:B------:R-:W-:Y:S01]  /*15c0*/  MOV R5, R20 ;  /* 0x0000001400057202 */ /* 0x000fe20000000f00 */
[----:B------:R-:W-:Y:S06]  /*15d0*/  @P0 BRA `(.L_x_12) ;  /* 0xfffffffc00580947 */ /* 0x000fec000383ffff */
.L_x_19:
[----:B------:R-:W-:Y:S05]  /*15e0*/  BSYNC.RECONVERGENT B1 ;  /* 0x0000000000017941 */ /* 0x000fea0003800200 */
.L_x_11:
[----:B------:R-:W-:-:S07]  /*15f0*/  VIADD R4, R17, 0x1 ;  /* 0x0000000111047836 */ /* 0x000fce0000000000 */
.L_x_10:
[----:B------:R-:W-:Y:S05]  /*1600*/  BSYNC.RECONVERGENT B2 ;  /* 0x0000000000027941 */ /* 0x000fea0003800200 */
.L_x_9:
[----:B------:R-:W-:-:S13]  /*1610*/  ISETP.NE.AND P0, PT, R18, RZ, PT ;  /* 0x000000ff1200720c */ /* 0x000fda0003f05270 */
[----:B------:R-:W-:Y:S05]  /*1620*/  @!P0 BRA `(.L_x_8) ;  /* 0x00000000007c8947 */ /* 0x000fea0003800000 */
[----:B------:R-:W0:Y:S01]  /*1630*/  LDC.64 R2, c[0x0][0x388] ;  /* 0x0000e200ff027b82 */ /* 0x000e220000000a00 */
[----:B------:R-:W-:-:S07]  /*1640*/  IADD3 R15, PT, PT, -R4, R15, RZ ;  /* 0x0000000f040f7210 */ /* 0x000fce0007ffe1ff */
[----:B------:R-:W1:Y:S08]  /*1650*/  LDC.64 R6, c[0x0][0x380] ;  /* 0x0000e000ff067b82 */ /* 0x000e700000000a00 */
[----:B------:R-:W2:Y:S01]  /*1660*/  LDC.64 R4, c[0x0][0x3a0] ;  /* 0x0000e800ff047b82 */ /* 0x000ea20000000a00 */
[----:B0-----:R-:W-:-:S05]  /*1670*/  IMAD.WIDE R2, R15, 0x4, R2 ;  /* 0x000000040f027825 */ /* 0x001fca00078e0202 */
[----:B------:R-:W3:Y:S01]  /*1680*/  LDG.E R16, desc[UR8][R2.64] ;  /* 0x0000000802107981 */ /* 0x000ee2000c1e1900 */
[----:B-----5:R-:W-:Y:S01]  /*1690*/  FMUL R19, R14, R11 ;  /* 0x0000000b0e137220 */ /* 0x020fe20000400000 */
[----:B-1----:R-:W-:-:S04]  /*16a0*/  IMAD.WIDE R6, R15, 0x4, R6 ;  /* 0x000000040f067825 */ /* 0x002fc800078e0206 */
[----:B--2---:R-:W-:-:S04]  /*16b0*/  IMAD.WIDE R4, R15, 0x4, R4 ;  /* 0x000000040f047825 */ /* 0x004fc800078e0204 */
[----:B---3--:R-:W-:-:S05]  /*16c0*/  FADD R17, R16, R19 ;  /* 0x0000001310117221 */ /* 0x008fca0000000000 */
[----:B------:R0:W-:Y:S04]  /*16d0*/  STG.E desc[UR8][R6.64], R17 ;  /* 0x0000001106007986 */ /* 0x0001e8000c101908 */
[----:B------:R-:W2:Y:S01]  /*16e0*/  LDG.E R14, desc[UR8][R4.64] ;  /* 0x00000008040e7981 */ /* 0x000ea2000c1e1900 */
[----:B------:R-:W-:Y:S02]  /*16f0*/  ISETP.NE.AND P0, PT, R18, 0x1, PT ;  /* 0x000000011200780c */ /* 0x000fe40003f05270 */
[----:B--2---:R-:W-:-:S05]  /*1700*/  IADD3 R15, PT, PT, R14, 0x1, RZ ;  /* 0x000000010e0f7810 */ /* 0x004fca0007ffe0ff */
[----:B------:R0:W-:Y:S06]  /*1710*/  STG.E desc[UR8][R4.64], R15 ;  /* 0x0000000f04007986 */ /* 0x0001ec000c101908 */
[----:B------:R-:W-:Y:S05]  /*1720*/  @!P0 BRA `(.L_x_8) ;  /* 0x00000000003c8947 */ /* 0x000fea0003800000 */
[----:B------:R-:W0:Y:S01]  /*1730*/  LDG.E R14, desc[UR8][R2.64+-0x4] ;  /* 0xfffffc08020e7981 */ /* 0x000e22000c1e1900 */
[----:B------:R-:W-:-:S04]  /*1740*/  FMUL R19, R19, R11 ;  /* 0x0000000b13137220 */ /* 0x000fc80000400000 */
[----:B0-----:R-:W-:-:S05]  /*1750*/  FADD R15, R14, R19 ;  /* 0x000000130e0f7221 */ /* 0x001fca0000000000 */
[----:B------:R1:W-:Y:S04]  /*1760*/  STG.E desc[UR8][R6.64+-0x4], R15 ;  /* 0xfffffc0f06007986 */ /* 0x0003e8000c101908 */
[----:B------:R-:W2:Y:S01]  /*1770*/  LDG.E R14, desc[UR8][R4.64+-0x4] ;  /* 0xfffffc08040e7981 */ /* 0x000ea2000c1e1900 */
[----:B------:R-:W-:Y:S01]  /*1780*/  ISETP.NE.AND P0, PT, R18, 0x2, PT ;  /* 0x000000021200780c */ /* 0x000fe20003f05270 */
[----:B--2---:R-:W-:-:S05]  /*1790*/  VIADD R17, R14, 0x1 ;  /* 0x000000010e117836 */ /* 0x004fca0000000000 */
[----:B------:R1:W-:Y:S07]  /*17a0*/  STG.E desc[UR8][R4.64+-0x4], R17 ;  /* 0xfffffc1104007986 */ /* 0x0003ee000c101908 */
[----:B------:R-:W-:Y:S05]  /*17b0*/  @!P0 BRA `(.L_x_8) ;  /* 0x0000000000188947 */ /* 0x000fea0003800000 */
[----:B------:R-:W1:Y:S02]  /*17c0*/  LDG.E R2, desc[UR8][R2.64+-0x8] ;  /* 0xfffff80802027981 */ /* 0x000e64000c1e1900 */
[----:B-1----:R-:W-:-:S05]  /*17d0*/  FFMA R15, R19, R11, R2 ;  /* 0x0000000b130f7223 */ /* 0x002fca0000000002 */
[----:B------:R2:W-:Y:S04]  /*17e0*/  STG.E desc[UR8][R6.64+-0x8], R15 ;  /* 0xfffff80f06007986 */ /* 0x0005e8000c101908 */
[----:B------:R-:W3:Y:S02]  /*17f0*/  LDG.E R14, desc[UR8][R4.64+-0x8] ;  /* 0xfffff808040e7981 */ /* 0x000ee4000c1e1900 */
[----:B---3--:R-:W-:-:S05]  /*1800*/  IADD3 R17, PT, PT, R14, 0x1, RZ ;  /* 0x000000010e117810 */ /* 0x008fca0007ffe0ff */
[----:B------:R2:W-:Y:S02]  /*1810*/  STG.E desc[UR8][R4.64+-0x8], R17 ;  /* 0xfffff81104007986 */ /* 0x0005e4000c101908 */
.L_x_8:
[----:B------:R-:W-:Y:S05]  /*1820*/  BSYNC.RECONVERGENT B3 ;  /* 0x0000000000037941 */ /* 0x000fea0003800200 */
.L_x_7:
[----:B------:R-:W-:-:S04]  /*1830*/  IADD3 R9, PT, PT, R0, R9, RZ ;  /* 0x0000000900097210 */ /* 0x000fc80007ffe0ff */
[----:B------:R-:W-:-:S13]  /*1840*/  ISETP.GE.AND P0, PT, R9, R12, PT ;  /* 0x0000000c0900720c */ /* 0x000fda0003f06270 */
[----:B------:R-:W-:Y:S05]  /*1850*/  @!P0 BRA `(.L_x_20) ;  /* 0xffffffe800c48947 */ /* 0x000fea000383ffff */
[----:B------:R-:W-:Y:S05]  /*1860*/  EXIT ;  /* 0x000000000000794d */ /* 0x000fea0003800000 */
.L_x_21:
        /* <DEDUP_REMOVED lines=9> */
.L_x_82:


//--------------------- .text._Z13coarseSweep_RPfS_iifPi --------------------------
	.section	.text._Z13coarseSweep_RPfS_iifPi,"ax",@progbits
	.align	128
        .global         _Z13coarseSweep_RPfS_iifPi
        .type           _Z13coarseSweep_RPfS_iifPi,@function
        .size           _Z13coarseSweep_RPfS_iifPi,(.L_x_83 - _Z13coarseSweep_RPfS_iifPi)
        .other          _Z13coarseSweep_RPfS_iifPi,@"STO_CUDA_ENTRY STV_DEFAULT"
_Z13coarseSweep_RPfS_iifPi:
.text._Z13coarseSweep_RPfS_iifPi:
[----:B------:R-:W-:Y:S08]  /*0000*/  LDC R1, c[0x0][0x37c] ;  /* 0x0000df00ff017b82 */ /* 0x000ff00000000800 */
[----:B------:R-:W0:Y:S01]  /*0010*/  LDC.64 R4, c[0x0][0x390] ;  /* 0x0000e400ff047b82 */ /* 0x000e220000000a00 */
[----:B------:R-:W1:Y:S01]  /*0020*/  LDCU UR5, c[0x0][0x398] ;  /* 0x00007300ff0577ac */ /* 0x000e620008000800 */
[----:B------:R-:W-:-:S02]  /*0030*/  HFMA2 R8, -RZ, RZ, 0.96630859375, -0.0022525787353515625 ;  /* 0x3bbb989dff087431 */ /* 0x000fc400000001ff */
[----:B------:R-:W-:-:S04]  /*0040*/  IMAD.MOV.U32 R11, RZ, RZ, 0x437c0000 ;  /* 0x437c0000ff0b7424 */ /* 0x000fc800078e00ff */
[----:B------:R-:W2:Y:S01]  /*0050*/  S2UR UR4, SR_CTAID.X ;  /* 0x00000000000479c3 */ /* 0x000ea20000002500 */
[----:B0-----:R-:W-:-:S04]  /*0060*/  IABS R7, R5 ;  /* 0x0000000500077213 */ /* 0x001fc80000000000 */
[----:B------:R-:W0:Y:S08]  /*0070*/  I2F.RP R0, R7 ;  /* 0x0000000700007306 */ /* 0x000e300000209400 */
[----:B0-----:R-:W0:Y:S02]  /*0080*/  MUFU.RCP R0, R0 ;  /* 0x0000000000007308 */ /* 0x001e240000001000 */
[----:B0-----:R-:W-:-:S06]  /*0090*/  IADD3 R2, PT, PT, R0, 0xffffffe, RZ ;  /* 0x0ffffffe00027810 */ /* 0x001fcc0007ffe0ff */
[----:B------:R0:W3:Y:S02]  /*00a0*/  F2I.FTZ.U32.TRUNC.NTZ R3, R2 ;  /* 0x0000000200037305 */ /* 0x0000e4000021f000 */
[----:B0-----:R-:W-:Y:S01]  /*00b0*/  IMAD.MOV.U32 R2, RZ, RZ, RZ ;  /* 0x000000ffff027224 */ /* 0x001fe200078e00ff */
[----:B---3--:R-:W-:-:S05]  /*00c0*/  IADD3 R6, PT, PT, RZ, -R3, RZ ;  /* 0x80000003ff067210 */ /* 0x008fca0007ffe0ff */
[----:B------:R-:W-:Y:S01]  /*00d0*/  IMAD R9, R6, R7, RZ ;  /* 0x0000000706097224 */ /* 0x000fe200078e02ff */
[----:B------:R-:W-:-:S03]  /*00e0*/  IABS R6, R4 ;  /* 0x0000000400067213 */ /* 0x000fc60000000000 */
[----:B------:R-:W-:Y:S01]  /*00f0*/  IMAD.HI.U32 R3, R3, R9, R2 ;  /* 0x0000000903037227 */ /* 0x000fe200078e0002 */
[----:B------:R-:W-:Y:S01]  /*0100*/  I2FP.F32.S32 R2, R5 ;  /* 0x0000000500027245 */ /* 0x000fe20000201400 */
[----:B------:R-:W2:Y:S04]  /*0110*/  S2R R9, SR_TID.X ;  /* 0x0000000000097919 */ /* 0x000ea80000002100 */
[----:B------:R-:W-:-:S05]  /*0120*/  IMAD.HI.U32 R3, R3, R6, RZ ;  /* 0x0000000603037227 */ /* 0x000fca00078e00ff */
[----:B------:R-:W-:-:S05]  /*0130*/  IADD3 R0, PT, PT, -R3, RZ, RZ ;  /* 0x000000ff03007210 */ /* 0x000fca0007ffe1ff */
[----:B------:R-:W-:-:S05]  /*0140*/  IMAD R0, R7, R0, R6 ;  /* 0x0000000007007224 */ /* 0x000fca00078e0206 */
[----:B------:R-:W-:-:S13]  /*0150*/  ISETP.GT.U32.AND P2, PT, R7, R0, PT ;  /* 0x000000000700720c */ /* 0x000fda0003f44070 */
[-C--:B------:R-:W-:Y:S01]  /*0160*/  @!P2 IADD3 R0, PT, PT, R0, -R7.reuse, RZ ;  /* 0x800000070000a210 */ /* 0x080fe20007ffe0ff */
[----:B------:R-:W-:Y:S01]  /*0170*/  @!P2 VIADD R3, R3, 0x1 ;  /* 0x000000010303a836 */ /* 0x000fe20000000000 */
[----:B------:R-:W-:Y:S02]  /*0180*/  ISETP.NE.AND P2, PT, R5, RZ, PT ;  /* 0x000000ff0500720c */ /* 0x000fe40003f45270 */
[----:B------:R-:W-:Y:S01]  /*0190*/  ISETP.GE.U32.AND P0, PT, R0, R7, PT ;  /* 0x000000070000720c */ /* 0x000fe20003f06070 */
[----:B-1----:R-:W-:Y:S01]  /*01a0*/  FMUL R7, R2, -UR5 ;  /* 0x8000000502077c20 */ /* 0x002fe20008400000 */
[----:B------:R-:W-:-:S03]  /*01b0*/  LOP3.LUT R0, R4, R5, RZ, 0x3c, !PT ;  /* 0x0000000504007212 */ /* 0x000fc600078e3cff */
[----:B------:R-:W-:Y:S01]  /*01c0*/  FFMA.SAT R2, R7, R8, 0.5 ;  /* 0x3f00000007027423 */ /* 0x000fe20000002008 */
[----:B------:R-:W-:Y:S02]  /*01d0*/  ISETP.GE.AND P1, PT, R0, RZ, PT ;  /* 0x000000ff0000720c */ /* 0x000fe40003f26270 */
[----:B------:R-:W2:Y:S01]  /*01e0*/  LDC R0, c[0x0][0x360] ;  /* 0x0000d800ff007b82 */ /* 0x000ea20000000800 */
[----:B------:R-:W-:-:S04]  /*01f0*/  FFMA.RM R2, R2, R11, 12582913 ;  /* 0x4b40000102027423 */ /* 0x000fc8000000400b */
[----:B------:R-:W-:Y:S01]  /*0200*/  @P0 IADD3 R3, PT, PT, R3, 0x1, RZ ;  /* 0x0000000103030810 */ /* 0x000fe20007ffe0ff */
[----:B------:R-:W-:-:S04]  /*0210*/  FADD R8, R2, -12583039 ;  /* 0xcb40007f02087421 */ /* 0x000fc80000000000 */
[----:B------:R-:W-:Y:S01]  /*0220*/  FFMA R8, R7, 1.4426950216293334961, -R8 ;  /* 0x3fb8aa3b07087823 */ /* 0x000fe20000000808 */
[----:B------:R-:W-:Y:S02]  /*0230*/  @!P1 IADD3 R3, PT, PT, -R3, RZ, RZ ;  /* 0x000000ff03039210 */ /* 0x000fe40007ffe1ff */
[----:B------:R-:W-:Y:S01]  /*0240*/  @!P2 LOP3.LUT R3, RZ, R5, RZ, 0x33, !PT ;  /* 0x00000005ff03a212 */ /* 0x000fe200078e33ff */
[----:B------:R-:W-:-:S03]  /*0250*/  FFMA R7, R7, 1.925963033500011079e-08, R8 ;  /* 0x32a5706007077823 */ /* 0x000fc60000000008 */
[----:B------:R-:W-:Y:S01]  /*0260*/  IADD3 R26, PT, PT, R3, 0x1, RZ ;  /* 0x00000001031a7810 */ /* 0x000fe20007ffe0ff */
[----:B------:R-:W-:-:S04]  /*0270*/  IMAD.MOV R6, RZ, RZ, -R3 ;  /* 0x000000ffff067224 */ /* 0x000fc800078e0a03 */
[----:B------:R-:W-:-:S05]  /*0280*/  IMAD R6, R5, R6, R4 ;  /* 0x0000000605067224 */ /* 0x000fca00078e0204 */
[----:B------:R-:W-:-:S13]  /*0290*/  ISETP.GT.AND P0, PT, R6, RZ, PT ;  /* 0x000000ff0600720c */ /* 0x000fda0003f04270 */
[----:B------:R-:W-:Y:S01]  /*02a0*/  @!P0 IADD3 R26, PT, PT, R3, RZ, RZ ;  /* 0x000000ff031a8210 */ /* 0x000fe20007ffe0ff */
[----:B--2---:R-:W-:-:S03]  /*02b0*/  IMAD R3, R0, UR4, R9 ;  /* 0x0000000400037c24 */ /* 0x004fc6000f8e0209 */
[----:B------:R-:W-:-:S04]  /*02c0*/  IADD3 R26, PT, PT, R26, -0x1, RZ ;  /* 0xffffffff1a1a7810 */ /* 0x000fc80007ffe0ff */
[----:B------:R-:W-:-:S13]  /*02d0*/  ISETP.GE.AND P1, PT, R3, R26, PT ;  /* 0x0000001a0300720c */ /* 0x000fda0003f26270 */
[----:B------:R-:W-:Y:S05]  /*02e0*/  @P1 EXIT ;  /* 0x000000000000194d */ /* 0x000fea0003800000 */
[----:B------:R-:W0:Y:S01]  /*02f0*/  LDC.64 R10, c[0x0][0x388] ;  /* 0x0000e200ff0a7b82 */ /* 0x000e220000000a00 */
[----:B------:R-:W1:Y:S01]  /*0300*/  LDCU UR4, c[0x0][0x370] ;  /* 0x00006e00ff0477ac */ /* 0x000e620008000800 */
[----:B------:R-:W2:Y:S01]  /*0310*/  MUFU.EX2 R7, R7 ;  /* 0x0000000700077308 */ /* 0x000ea20000000800 */
[----:B------:R-:W-:Y:S02]  /*0320*/  SEL R5, R6, R5, P0 ;  /* 0x0000000506057207 */ /* 0x000fe40000000000 */
[----:B------:R-:W-:Y:S01]  /*0330*/  SHF.L.U32 R2, R2, 0x17, RZ ;  /* 0x0000001702027819 */ /* 0x000fe200000006ff */
[----:B------:R-:W3:Y:S02]  /*0340*/  LDCU.64 UR6, c[0x0][0x358] ;  /* 0x00006b00ff0677ac */ /* 0x000ee40008000a00 */
[----:B------:R-:W4:Y:S01]  /*0350*/  LDC.64 R8, c[0x0][0x380] ;  /* 0x0000e000ff087b82 */ /* 0x000f220000000a00 */
[----:B------:R-:W-:Y:S01]  /*0360*/  IMAD.IADD R4, R4, 0x1, -R5 ;  /* 0x0000000104047824 */ /* 0x000fe200078e0a05 */
[----:B------:R-:W0:Y:S01]  /*0370*/  LDCU UR5, c[0x0][0x394] ;  /* 0x00007280ff0577ac */ /* 0x000e220008000800 */
[----:B------:R-:W0:Y:S05]  /*0380*/  LDCU UR8, c[0x0][0x394] ;  /* 0x00007280ff0877ac */ /* 0x000e2a0008000800 */
[----:B------:R-:W5:Y:S01]  /*0390*/  LDC.64 R24, c[0x0][0x3a0] ;  /* 0x0000e800ff187b82 */ /* 0x000f620000000a00 */
[----:B-1----:R-:W-:-:S02]  /*03a0*/  IMAD R0, R0, UR4, RZ ;  /* 0x0000000400007c24 */ /* 0x002fc4000f8e02ff */
[----:B--2---:R-:W-:-:S05]  /*03b0*/  FMUL R2, R2, R7 ;  /* 0x0000000702027220 */ /* 0x004fca0000400000 */
[----:B------:R-:W1:Y:S01]  /*03c0*/  LDC.64 R22, c[0x0][0x3a0] ;  /* 0x0000e800ff167b82 */ /* 0x000e620000000a00 */
[----:B0-----:R-:W-:-:S07]  /*03d0*/  IMAD.WIDE R10, R4, 0x4, R10 ;  /* 0x00000004040a7825 */ /* 0x001fce00078e020a */
[----:B------:R-:W0:Y:S01]  /*03e0*/  LDC.64 R20, c[0x0][0x3a0] ;  /* 0x0000e800ff147b82 */ /* 0x000e220000000a00 */
[----:B----4-:R-:W-:-:S07]  /*03f0*/  IMAD.WIDE R8, R4, 0x4, R8 ;  /* 0x0000000404087825 */ /* 0x010fce00078e0208 */
[----:B------:R-:W2:Y:S01]  /*0400*/  LDC.64 R18, c[0x0][0x380] ;  /* 0x0000e000ff127b82 */ /* 0x000ea20000000a00 */
[----:B-----5:R-:W-:-:S07]  /*0410*/  IMAD.WIDE R24, R4, 0x4, R24 ;  /* 0x0000000404187825 */ /* 0x020fce00078e0218 */
[----:B------:R-:W4:Y:S08]  /*0420*/  LDC.64 R16, c[0x0][0x388] ;  /* 0x0000e200ff107b82 */ /* 0x000f300000000a00 */
[----:B------:R-:W0:Y:S08]  /*0430*/  LDC.64 R14, c[0x0][0x380] ;  /* 0x0000e000ff0e7b82 */ /* 0x000e300000000a00 */
[----:B------:R-:W0:Y:S01]  /*0440*/  LDC.64 R12, c[0x0][0x388] ;  /* 0x0000e200ff0c7b82 */ /* 0x000e220000000a00 */
[----:B-1-3--:R-:W-:Y:S05]  /*0450*/  @P0 BRA `(.L_x_22) ;  /* 0x0000000000680947 */ /* 0x00afea0003800000 */
.L_x_23:
[----:B------:R-:W-:-:S13]  /*0460*/  ISETP.NE.AND P0, PT, R3, RZ, PT ;  /* 0x000000ff0300720c */ /* 0x000fda0003f05270 */
[----:B-12---:R-:W2:Y:S01]  /*0470*/  @!P0 LDG.E R19, desc[UR6][R10.64] ;  /* 0x000000060a138981 */ /* 0x006ea2000c1e1900 */
[----:B------:R-:W1:Y:S01]  /*0480*/  @P0 LDC.64 R6, c[0x0][0x390] ;  /* 0x0000e400ff060b82 */ /* 0x000e620000000a00 */
[----:B------:R-:W-:Y:S02]  /*0490*/  @P0 LOP3.LUT R5, RZ, R3, RZ, 0x33, !PT ;  /* 0x00000003ff050212 */ /* 0x000fe400078e33ff */
[----:B----4-:R-:W-:Y:S01]  /*04a0*/  @!P0 MOV R17, R4 ;  /* 0x0000000400118202 */ /* 0x010fe20000000f00 */
[----:B--2---:R2:W-:Y:S04]  /*04b0*/  @!P0 STG.E desc[UR6][R8.64], R19 ;  /* 0x0000001308008986 */ /* 0x0045e8000c101906 */
[----:B------:R-:W3:Y:S01]  /*04c0*/  @!P0 LDG.E R16, desc[UR6][R24.64] ;  /* 0x0000000618108981 */ /* 0x000ee2000c1e1900 */
[----:B-1----:R-:W-:-:S04]  /*04d0*/  @P0 IMAD R17, R5, R7, R6 ;  /* 0x0000000705110224 */ /* 0x002fc800078e0206 */
[C---:B0-----:R-:W-:Y:S01]  /*04e0*/  IMAD.WIDE R6, R17.reuse, 0x4, R14 ;  /* 0x0000000411067825 */ /* 0x041fe200078e020e */
[----:B------:R-:W-:Y:S02]  /*04f0*/  IADD3 R5, PT, PT, R17, -UR5, RZ ;  /* 0x8000000511057c10 */ /* 0x000fe4000fffe0ff */
[----:B---3--:R-:W-:-:S03]  /*0500*/  @!P0 IADD3 R27, PT, PT, R16, 0x1, RZ ;  /* 0x00000001101b8810 */ /* 0x008fc60007ffe0ff */
[C---:B------:R-:W-:Y:S02]  /*0510*/  IMAD.WIDE R16, R5.reuse, 0x4, R12 ;  /* 0x0000000405107825 */ /* 0x040fe400078e020c */
[----:B------:R1:W-:Y:S04]  /*0520*/  @!P0 STG.E desc[UR6][R24.64], R27 ;  /* 0x0000001b18008986 */ /* 0x0003e8000c101906 */
[----:B------:R-:W3:Y:S04]  /*0530*/  LDG.E R6, desc[UR6][R6.64] ;  /* 0x0000000606067981 */ /* 0x000ee8000c1e1900 */
[----:B------:R-:W3:Y:S01]  /*0540*/  LDG.E R17, desc[UR6][R16.64] ;  /* 0x0000000610117981 */ /* 0x000ee2000c1e1900 */
[----:B--2---:R-:W-:-:S04]  /*0550*/  IMAD.WIDE R18, R5, 0x4, R14 ;  /* 0x0000000405127825 */ /* 0x004fc800078e020e */
[----:B------:R-:W-:-:S04]  /*0560*/  IMAD.WIDE R22, R5, 0x4, R20 ;  /* 0x0000000405167825 */ /* 0x000fc800078e0214 */
[----:B---3--:R-:W-:-:S05]  /*0570*/  FFMA R29, R2, R6, R17 ;  /* 0x00000006021d7223 */ /* 0x008fca0000000011 */
[----:B------:R1:W-:Y:S04]  /*0580*/  STG.E desc[UR6][R18.64], R29 ;  /* 0x0000001d12007986 */ /* 0x0003e8000c101906 */
[----:B------:R-:W2:Y:S01]  /*0590*/  LDG.E R5, desc[UR6][R22.64] ;  /* 0x0000000616057981 */ /* 0x000ea2000c1e1900 */
[----:B------:R-:W-:-:S04]  /*05a0*/  IADD3 R3, PT, PT, R0, R3, RZ ;  /* 0x0000000300037210 */ /* 0x000fc80007ffe0ff */
[----:B------:R-:W-:Y:S01]  /*05b0*/  ISETP.GE.AND P0, PT, R3, R26, PT ;  /* 0x0000001a0300720c */ /* 0x000fe20003f06270 */
[----:B--2---:R-:W-:-:S05]  /*05c0*/  VIADD R5, R5, 0x1 ;  /* 0x0000000105057836 */ /* 0x004fca0000000000 */
[----:B------:R1:W-:Y:S07]  /*05d0*/  STG.E desc[UR6][R22.64], R5 ;  /* 0x0000000516007986 */ /* 0x0003ee000c101906 */
[----:B------:R-:W-:Y:S05]  /*05e0*/  @!P0 BRA `(.L_x_23) ;  /* 0xfffffffc009c8947 */ /* 0x000fea000383ffff */
[----:B------:R-:W-:Y:S05]  /*05f0*/  EXIT ;  /* 0x000000000000794d */ /* 0x000fea0003800000 */
.L_x_22:
[----:B------:R-:W-:-:S13]  /*0600*/  ISETP.NE.AND P0, PT, R3, RZ, PT ;  /* 0x000000ff0300720c */ /* 0x000fda0003f05270 */
[----:B---3--:R-:W3:Y:S01]  /*0610*/  @!P0 LDG.E R7, desc[UR6][R10.64] ;  /* 0x000000060a078981 */ /* 0x008ee2000c1e1900 */
[----:B0-----:R-:W0:Y:S03]  /*0620*/  @P0 LDC.64 R12, c[0x0][0x390] ;  /* 0x0000e400ff0c0b82 */ /* 0x001e260000000a00 */
[----:B---3--:R1:W-:Y:S04]  /*0630*/  @!P0 STG.E desc[UR6][R8.64], R7 ;  /* 0x0000000708008986 */ /* 0x0083e8000c101906 */
[----:B------:R-:W3:Y:S01]  /*0640*/  @!P0 LDG.E R14, desc[UR6][R24.64] ;  /* 0x00000006180e8981 */ /* 0x000ee2000c1e1900 */
[----:B0-----:R-:W-:-:S05]  /*0650*/  @P0 IMAD R13, R3, R13, R6 ;  /* 0x0000000d030d0224 */ /* 0x001fca00078e0206 */
[----:B------:R-:W-:Y:S02]  /*0660*/  @P0 IADD3 R13, PT, PT, -R13, R12, RZ ;  /* 0x0000000c0d0d0210 */ /* 0x000fe40007ffe1ff */
[----:B------:R-:W-:-:S05]  /*0670*/  @!P0 MOV R13, R4 ;  /* 0x00000004000d8202 */ /* 0x000fca0000000f00 */
[C---:B------:R-:W-:Y:S02]  /*0680*/  VIADD R5, R13.reuse, -UR8 ;  /* 0x800000080d057c36 */ /* 0x040fe40008000000 */
[----:B--2---:R-:W-:Y:S01]  /*0690*/  IMAD.WIDE R12, R13, 0x4, R18 ;  /* 0x000000040d0c7825 */ /* 0x004fe200078e0212 */
[----:B---3--:R-:W-:-:S03]  /*06a0*/  @!P0 IADD3 R27, PT, PT, R14, 0x1, RZ ;  /* 0x000000010e1b8810 */ /* 0x008fc60007ffe0ff */
[C---:B----4-:R-:W-:Y:S02]  /*06b0*/  IMAD.WIDE R14, R5.reuse, 0x4, R16 ;  /* 0x00000004050e7825 */ /* 0x050fe400078e0210 */
[----:B------:R3:W-:Y:S04]  /*06c0*/  @!P0 STG.E desc[UR6][R24.64], R27 ;  /* 0x0000001b18008986 */ /* 0x0007e8000c101906 */
[----:B------:R-:W1:Y:S04]  /*06d0*/  LDG.E R12, desc[UR6][R12.64] ;  /* 0x000000060c0c7981 */ /* 0x000e68000c1e1900 */
[----:B------:R-:W1:Y:S01]  /*06e0*/  LDG.E R15, desc[UR6][R14.64] ;  /* 0x000000060e0f7981 */ /* 0x000e62000c1e1900 */
[----:B------:R-:W-:-:S04]  /*06f0*/  IMAD.WIDE R20, R5, 0x4, R18 ;  /* 0x0000000405147825 */ /* 0x000fc800078e0212 */
[----:B------:R-:W-:-:S04]  /*0700*/  IMAD.WIDE R28, R5, 0x4, R22 ;  /* 0x00000004051c7825 */ /* 0x000fc800078e0216 */
[----:B-1----:R-:W-:-:S05]  /*0710*/  FFMA R7, R2, R12, R15 ;  /* 0x0000000c02077223 */ /* 0x002fca000000000f */
[----:B------:R3:W-:Y:S04]  /*0720*/  STG.E desc[UR6][R20.64], R7 ;  /* 0x0000000714007986 */ /* 0x0007e8000c101906 */
[----:B------:R-:W2:Y:S01]  /*0730*/  LDG.E R5, desc[UR6][R28.64] ;  /* 0x000000061c057981 */ /* 0x000ea2000c1e1900 */
[----:B------:R-:W-:-:S04]  /*0740*/  IADD3 R3, PT, PT, R0, R3, RZ ;  /* 0x0000000300037210 */ /* 0x000fc80007ffe0ff */
[----:B------:R-:W-:Y:S02]  /*0750*/  ISETP.GE.AND P0, PT, R3, R26, PT ;  /* 0x0000001a0300720c */ /* 0x000fe40003f06270 */
[----:B--2---:R-:W-:-:S05]  /*0760*/  IADD3 R5, PT, PT, R5, 0x1, RZ ;  /* 0x0000000105057810 */ /* 0x004fca0007ffe0ff */
[----:B------:R3:W-:Y:S06]  /*0770*/  STG.E desc[UR6][R28.64], R5 ;  /* 0x000000051c007986 */ /* 0x0007ec000c101906 */
[----:B------:R-:W-:Y:S05]  /*0780*/  @!P0 BRA `(.L_x_22) ;  /* 0xfffffffc009c8947 */ /* 0x000fea000383ffff */
[----:B------:R-:W-:Y:S05]  /*0790*/  EXIT ;  /* 0x000000000000794d */ /* 0x000fea0003800000 */
.L_x_24:
        /* <DEDUP_REMOVED lines=14> */
.L_x_83:


//--------------------- .text._Z21localWeightAndSweep_RPfS_iifPi --------------------------
	.section	.text._Z21localWeightAndSweep_RPfS_iifPi,"ax",@progbits
	.align	128
        .global         _Z21localWeightAndSweep_RPfS_iifPi
        .type           _Z21localWeightAndSweep_RPfS_iifPi,@function
        .size           _Z21localWeightAndSweep_RPfS_iifPi,(.L_x_79 - _Z21localWeightAndSweep_RPfS_iifPi)
        .other          _Z21localWeightAndSweep_RPfS_iifPi,@"STO_CUDA_ENTRY STV_DEFAULT"
_Z21localWeightAndSweep_RPfS_iifPi:
.text._Z21localWeightAndSweep_RPfS_iifPi:
[----:B------:R-:W-:Y:S08]  /*0000*/  LDC R1, c[0x0][0x37c] ;  /* 0x0000df00ff017b82 */ /* 0x000ff00000000800 */
[----:B------:R-:W0:Y:S01]  /*0010*/  LDC.64 R6, c[0x0][0x390] ;  /* 0x0000e400ff067b82 */ /* 0x000e220000000a00 */
[----:B------:R-:W-:Y:S02]  /*0020*/  IMAD.MOV.U32 R3, RZ, RZ, 0x3bbb989d ;  /* 0x3bbb989dff037424 */ /* 0x000fe400078e00ff */
[----:B------:R-:W-:-:S02]  /*0030*/  IMAD.MOV.U32 R14, RZ, RZ, 0x437c0000 ;  /* 0x437c0000ff0e7424 */ /* 0x000fc400078e00ff */
[----:B------:R-:W-:-:S03]  /*0040*/  IMAD.MOV.U32 R4, RZ, RZ, 0x1 ;  /* 0x00000001ff047424 */ /* 0x000fc600078e00ff */
[----:B------:R-:W1:Y:S01]  /*0050*/  LDC R12, c[0x0][0x398] ;  /* 0x0000e600ff0c7b82 */ /* 0x000e620000000800 */
[----:B0-----:R-:W-:Y:S02]  /*0060*/  IABS R2, R7 ;  /* 0x0000000700027213 */ /* 0x001fe40000000000 */
[----:B------:R-:W-:Y:S02]  /*0070*/  IABS R16, R6 ;  /* 0x0000000600107213 */ /* 0x000fe40000000000 */
[----:B------:R-:W0:Y:S01]  /*0080*/  I2F.RP R0, R2 ;  /* 0x0000000200007306 */ /* 0x000e220000209400 */
[----:B-1----:R-:W-:-:S07]  /*0090*/  FFMA.SAT R3, R12, -R3, 0.5 ;  /* 0x3f0000000c037423 */ /* 0x002fce0000002803 */
[----:B------:R-:W1:Y:S01]  /*00a0*/  F2F.F64.F32 R8, R12 ;  /* 0x0000000c00087310 */ /* 0x000e620000201800 */
[----:B------:R-:W-:-:S04]  /*00b0*/  FFMA.RM R14, R3, R14, 12582913 ;  /* 0x4b400001030e7423 */ /* 0x000fc8000000400e */
[C---:B------:R-:W-:Y:S01]  /*00c0*/  FADD R3, R14.reuse, -12583039 ;  /* 0xcb40007f0e037421 */ /* 0x040fe20000000000 */
[----:B------:R-:W-:Y:S02]  /*00d0*/  IMAD.SHL.U32 R14, R14, 0x800000, RZ ;  /* 0x008000000e0e7824 */ /* 0x000fe400078e00ff */
[----:B0-----:R-:W0:Y:S01]  /*00e0*/  MUFU.RCP R0, R0 ;  /* 0x0000000000007308 */ /* 0x001e220000001000 */
[----:B------:R-:W-:-:S07]  /*00f0*/  FFMA R3, R12, -1.4426950216293334961, -R3 ;  /* 0xbfb8aa3b0c037823 */ /* 0x000fce0000000803 */
[----:B-1----:R-:W1:Y:S01]  /*0100*/  MUFU.RCP64H R5, R9 ;  /* 0x0000000900057308 */ /* 0x002e620000001800 */
[----:B0-----:R-:W-:Y:S02]  /*0110*/  VIADD R10, R0, 0xffffffe ;  /* 0x0ffffffe000a7836 */ /* 0x001fe40000000000 */
[----:B------:R-:W-:-:S05]  /*0120*/  FFMA R0, R12, -1.925963033500011079e-08, R3 ;  /* 0xb2a570600c007823 */ /* 0x000fca0000000003 */
[----:B------:R0:W2:Y:S01]  /*0130*/  F2I.FTZ.U32.TRUNC.NTZ R11, R10 ;  /* 0x0000000a000b7305 */ /* 0x0000a2000021f000 */
[----:B-1----:R-:W-:-:S07]  /*0140*/  DFMA R12, -R8, R4, 1 ;  /* 0x3ff00000080c742b */ /* 0x002fce0000000104 */
[----:B------:R-:W1:Y:S01]  /*0150*/  MUFU.EX2 R15, R0 ;  /* 0x00000000000f7308 */ /* 0x000e620000000800 */
[----:B0-----:R-:W-:Y:S01]  /*0160*/  IMAD.MOV.U32 R10, RZ, RZ, RZ ;  /* 0x000000ffff0a7224 */ /* 0x001fe200078e00ff */
[----:B------:R-:W-:Y:S01]  /*0170*/  DFMA R12, R12, R12, R12 ;  /* 0x0000000c0c0c722b */ /* 0x000fe2000000000c */
[----:B--2---:R-:W-:-:S05]  /*0180*/  IADD3 R3, PT, PT, RZ, -R11, RZ ;  /* 0x8000000bff037210 */ /* 0x004fca0007ffe0ff */
[----:B------:R-:W-:Y:S02]  /*0190*/  IMAD R3, R3, R2, RZ ;  /* 0x0000000203037224 */ /* 0x000fe400078e02ff */
[----:B------:R-:W-:Y:S02]  /*01a0*/  DFMA R12, R4, R12, R4 ;  /* 0x0000000c040c722b */ /* 0x000fe40000000004 */
[----:B------:R-:W-:Y:S01]  /*01b0*/  IMAD.HI.U32 R3, R11, R3, R10 ;  /* 0x000000030b037227 */ /* 0x000fe200078e000a */
[----:B------:R-:W-:-:S03]  /*01c0*/  MOV R10, R16 ;  /* 0x00000010000a7202 */ /* 0x000fc60000000f00 */
[----:B-1----:R-:W-:Y:S02]  /*01d0*/  FMUL R0, R14, R15 ;  /* 0x0000000f0e007220 */ /* 0x002fe40000400000 */
[----:B------:R-:W-:Y:S01]  /*01e0*/  DFMA R4, -R8, R12, 1 ;  /* 0x3ff000000804742b */ /* 0x000fe2000000010c */
[----:B------:R-:W-:Y:S01]  /*01f0*/  IMAD.HI.U32 R3, R3, R10, RZ ;  /* 0x0000000a03037227 */ /* 0x000fe200078e00ff */
[----:B------:R-:W0:Y:S03]  /*0200*/  F2F.F64.F32 R32, R0 ;  /* 0x0000000000207310 */ /* 0x000e260000201800 */
[----:B------:R-:W-:-:S03]  /*0210*/  IMAD.MOV R15, RZ, RZ, -R3 ;  /* 0x000000ffff0f7224 */ /* 0x000fc600078e0a03 */
[----:B------:R-:W-:Y:S01]  /*0220*/  DFMA R4, R12, R4, R12 ;  /* 0x000000040c04722b */ /* 0x000fe2000000000c */
[----:B------:R-:W-:-:S05]  /*0230*/  IMAD R15, R2, R15, R10 ;  /* 0x0000000f020f7224 */ /* 0x000fca00078e020a */
[----:B------:R-:W-:Y:S01]  /*0240*/  ISETP.GT.U32.AND P1, PT, R2, R15, PT ;  /* 0x0000000f0200720c */ /* 0x000fe20003f24070 */
[----:B0-----:R-:W-:-:S08]  /*0250*/  DADD R30, -R32, 1 ;  /* 0x3ff00000201e7429 */ /* 0x001fd00000000100 */
[----:B------:R-:W-:-:S04]  /*0260*/  DMUL R10, R30, R4 ;  /* 0x000000041e0a7228 */ /* 0x000fc80000000000 */
[----:B------:R-:W-:Y:S02]  /*0270*/  @!P1 IMAD.IADD R15, R15, 0x1, -R2 ;  /* 0x000000010f0f9824 */ /* 0x000fe400078e0a02 */
[----:B------:R-:W-:Y:S01]  /*0280*/  @!P1 VIADD R3, R3, 0x1 ;  /* 0x0000000103039836 */ /* 0x000fe20000000000 */
[----:B------:R-:W-:Y:S02]  /*0290*/  ISETP.NE.AND P1, PT, R7, RZ, PT ;  /* 0x000000ff0700720c */ /* 0x000fe40003f25270 */
[----:B------:R-:W-:Y:S01]  /*02a0*/  ISETP.GE.U32.AND P0, PT, R15, R2, PT ;  /* 0x000000020f00720c */ /* 0x000fe20003f06070 */
[----:B------:R-:W-:Y:S01]  /*02b0*/  DFMA R12, -R8, R10, R30 ;  /* 0x0000000a080c722b */ /* 0x000fe2000000011e */
[----:B------:R-:W-:-:S04]  /*02c0*/  LOP3.LUT R2, R6, R7, RZ, 0x3c, !PT ;  /* 0x0000000706027212 */ /* 0x000fc800078e3cff */
[----:B------:R-:W-:-:S03]  /*02d0*/  ISETP.GE.AND P2, PT, R2, RZ, PT ;  /* 0x000000ff0200720c */ /* 0x000fc60003f46270 */
[----:B------:R-:W-:-:S04]  /*02e0*/  DFMA R10, R4, R12, R10 ;  /* 0x0000000c040a722b */ /* 0x000fc8000000000a */
[----:B------:R-:W-:-:S05]  /*02f0*/  @P0 IADD3 R3, PT, PT, R3, 0x1, RZ ;  /* 0x0000000103030810 */ /* 0x000fca0007ffe0ff */
[----:B------:R-:W-:Y:S02]  /*0300*/  IMAD.MOV.U32 R5, RZ, RZ, R3 ;  /* 0x000000ffff057224 */ /* 0x000fe400078e0003 */
[----:B------:R-:W-:Y:S02]  /*0310*/  FFMA R2, RZ, R9, R11 ;  /* 0x00000009ff027223 */ /* 0x000fe4000000000b */
[----:B------:R-:W-:Y:S01]  /*0320*/  @!P2 IMAD.MOV R5, RZ, RZ, -R5 ;  /* 0x000000ffff05a224 */ /* 0x000fe200078e0a05 */
[----:B------:R-:W-:Y:S02]  /*0330*/  @!P1 LOP3.LUT R5, RZ, R7, RZ, 0x33, !PT ;  /* 0x00000007ff059212 */ /* 0x000fe400078e33ff */
[----:B------:R-:W-:Y:S02]  /*0340*/  FSETP.GEU.AND P1, PT, |R31|, 6.5827683646048100446e-37, PT ;  /* 0x036000001f00780b */ /* 0x000fe40003f2e200 */
[----:B------:R-:W-:Y:S01]  /*0350*/  FSETP.GT.AND P0, PT, |R2|, 1.469367938527859385e-39, PT ;  /* 0x001000000200780b */ /* 0x000fe20003f04200 */
[----:B------:R-:W-:-:S04]  /*0360*/  IMAD.MOV R2, RZ, RZ, -R5 ;  /* 0x000000ffff027224 */ /* 0x000fc800078e0a05 */
[----:B------:R-:W-:-:S08]  /*0370*/  IMAD R6, R7, R2, R6 ;  /* 0x0000000207067224 */ /* 0x000fd000078e0206 */
[----:B------:R-:W-:Y:S05]  /*0380*/  @P0 BRA P1, `(.L_x_25) ;  /* 0x0000000000200947 */ /* 0x000fea0000800000 */
[----:B------:R-:W-:Y:S01]  /*0390*/  MOV R16, R30 ;  /* 0x0000001e00107202 */ /* 0x000fe20000000f00 */
[----:B------:R-:W-:Y:S01]  /*03a0*/  IMAD.MOV.U32 R17, RZ, RZ, R31 ;  /* 0x000000ffff117224 */ /* 0x000fe200078e001f */
[----:B------:R-:W-:Y:S01]  /*03b0*/  MOV R4, 0x3f0 ;  /* 0x000003f000047802 */ /* 0x000fe20000000f00 */
[----:B------:R-:W-:Y:S02]  /*03c0*/  IMAD.MOV.U32 R12, RZ, RZ, R8 ;  /* 0x000000ffff0c7224 */ /* 0x000fe400078e0008 */
[----:B------:R-:W-:-:S07]  /*03d0*/  IMAD.MOV.U32 R13, RZ, RZ, R9 ;  /* 0x000000ffff0d7224 */ /* 0x000fce00078e0009 */
[----:B------:R-:W-:Y:S05]  /*03e0*/  CALL.REL.NOINC `($__internal_0_$__cuda_sm20_div_rn_f64_full) ;  /* 0x0000001400147944 */ /* 0x000fea0003c00000 */
[----:B------:R-:W-:Y:S01]  /*03f0*/  MOV R10, R18 ;  /* 0x00000012000a7202 */ /* 0x000fe20000000f00 */
[----:B------:R-:W-:-:S07]  /*0400*/  IMAD.MOV.U32 R11, RZ, RZ, R19 ;  /* 0x000000ffff0b7224 */ /* 0x000fce00078e0013 */
.L_x_25:
[----:B------:R-:W0:Y:S01]  /*0410*/  LDC R12, c[0x0][0x398] ;  /* 0x0000e600ff0c7b82 */ /* 0x000e220000000800 */
[----:B------:R-:W-:Y:S01]  /*0420*/  IMAD.MOV.U32 R2, RZ, RZ, 0x1 ;  /* 0x00000001ff027424 */ /* 0x000fe200078e00ff */
[----:B------:R-:W-:Y:S01]  /*0430*/  DADD R24, -R32, R10 ;  /* 0x0000000020187229 */ /* 0x000fe2000000010a */
[----:B------:R-:W-:-:S09]  /*0440*/  FSETP.GEU.AND P1, PT, |R31|, 6.5827683646048100446e-37, PT ;  /* 0x036000001f00780b */ /* 0x000fd20003f2e200 */
[----:B------:R-:W-:Y:S01]  /*0450*/  F2F.F32.F64 R24, R24 ;  /* 0x0000001800187310 */ /* 0x000fe20000301000 */
[----:B0-----:R-:W-:-:S07]  /*0460*/  FMUL R12, R12, R12 ;  /* 0x0000000c0c0c7220 */ /* 0x001fce0000400000 */
[----:B------:R-:W0:Y:S08]  /*0470*/  F2F.F64.F32 R12, R12 ;  /* 0x0000000c000c7310 */ /* 0x000e300000201800 */
[----:B0-----:R-:W0:Y:S02]  /*0480*/  MUFU.RCP64H R3, R13 ;  /* 0x0000000d00037308 */ /* 0x001e240000001800 */
[----:B0-----:R-:W-:-:S08]  /*0490*/  DFMA R14, -R12, R2, 1 ;  /* 0x3ff000000c0e742b */ /* 0x001fd00000000102 */
[----:B------:R-:W-:-:S08]  /*04a0*/  DFMA R14, R14, R14, R14 ;  /* 0x0000000e0e0e722b */ /* 0x000fd0000000000e */
[----:B------:R-:W-:-:S08]  /*04b0*/  DFMA R14, R2, R14, R2 ;  /* 0x0000000e020e722b */ /* 0x000fd00000000002 */
[----:B------:R-:W-:-:S08]  /*04c0*/  DFMA R2, -R12, R14, 1 ;  /* 0x3ff000000c02742b */ /* 0x000fd0000000010e */
[----:B------:R-:W-:-:S08]  /*04d0*/  DFMA R2, R14, R2, R14 ;  /* 0x000000020e02722b */ /* 0x000fd0000000000e */
[----:B------:R-:W-:-:S08]  /*04e0*/  DMUL R14, R30, R2 ;  /* 0x000000021e0e7228 */ /* 0x000fd00000000000 */
[----:B------:R-:W-:-:S08]  /*04f0*/  DFMA R16, -R12, R14, R30 ;  /* 0x0000000e0c10722b */ /* 0x000fd0000000011e */
[----:B------:R-:W-:Y:S02]  /*0500*/  DFMA R2, R2, R16, R14 ;  /* 0x000000100202722b */ /* 0x000fe4000000000e */
[----:B------:R-:W-:-:S06]  /*0510*/  DADD R14, -R10, 1 ;  /* 0x3ff000000a0e7429 */ /* 0x000fcc0000000100 */
[----:B------:R0:W1:Y:S02]  /*0520*/  F2F.F32.F64 R7, R14 ;  /* 0x0000000e00077310 */ /* 0x0000640000301000 */
[----:B------:R-:W-:-:S05]  /*0530*/  FFMA R4, RZ, R13, R3 ;  /* 0x0000000dff047223 */ /* 0x000fca0000000003 */
[----:B------:R-:W-:-:S13]  /*0540*/  FSETP.GT.AND P0, PT, |R4|, 1.469367938527859385e-39, PT ;  /* 0x001000000400780b */ /* 0x000fda0003f04200 */
[----:B01----:R-:W-:Y:S05]  /*0550*/  @P0 BRA P1, `(.L_x_26) ;  /* 0x0000000000180947 */ /* 0x003fea0000800000 */
[----:B------:R-:W-:Y:S01]  /*0560*/  IMAD.MOV.U32 R16, RZ, RZ, R30 ;  /* 0x000000ffff107224 */ /* 0x000fe200078e001e */
[----:B------:R-:W-:Y:S02]  /*0570*/  MOV R17, R31 ;  /* 0x0000001f00117202 */ /* 0x000fe40000000f00 */
[----:B------:R-:W-:-:S07]  /*0580*/  MOV R4, 0x5a0 ;  /* 0x000005a000047802 */ /* 0x000fce0000000f00 */
[----:B------:R-:W-:Y:S05]  /*0590*/  CALL.REL.NOINC `($__internal_0_$__cuda_sm20_div_rn_f64_full) ;  /* 0x0000001000a87944 */ /* 0x000fea0003c00000 */
[----:B------:R-:W-:Y:S02]  /*05a0*/  IMAD.MOV.U32 R2, RZ, RZ, R18 ;  /* 0x000000ffff027224 */ /* 0x000fe400078e0012 */
[----:B------:R-:W-:-:S07]  /*05b0*/  IMAD.MOV.U32 R3, RZ, RZ, R19 ;  /* 0x000000ffff037224 */ /* 0x000fce00078e0013 */
.L_x_26:
[----:B------:R-:W-:Y:S01]  /*05c0*/  DADD R12, R8, R8 ;  /* 0x00000000080c7229 */ /* 0x000fe20000000008 */
[----:B------:R-:W-:Y:S01]  /*05d0*/  IMAD.MOV.U32 R8, RZ, RZ, 0x1 ;  /* 0x00000001ff087424 */ /* 0x000fe200078e00ff */
[----:B------:R-:W-:-:S04]  /*05e0*/  DADD R16, R32, 1 ;  /* 0x3ff0000020107429 */ /* 0x000fc80000000000 */
[----:B------:R-:W0:Y:S06]  /*05f0*/  MUFU.RCP64H R9, R13 ;  /* 0x0000000d00097308 */ /* 0x000e2c0000001800 */
[----:B------:R-:W-:Y:S01]  /*0600*/  FSETP.GEU.AND P1, PT, |R17|, 6.5827683646048100446e-37, PT ;  /* 0x036000001100780b */ /* 0x000fe20003f2e200 */
[----:B0-----:R-:W-:-:S08]  /*0610*/  DFMA R10, -R12, R8, 1 ;  /* 0x3ff000000c0a742b */ /* 0x001fd00000000108 */
[----:B------:R-:W-:-:S08]  /*0620*/  DFMA R10, R10, R10, R10 ;  /* 0x0000000a0a0a722b */ /* 0x000fd0000000000a */
[----:B------:R-:W-:-:S08]  /*0630*/  DFMA R10, R8, R10, R8 ;  /* 0x0000000a080a722b */ /* 0x000fd00000000008 */
[----:B------:R-:W-:-:S08]  /*0640*/  DFMA R8, -R12, R10, 1 ;  /* 0x3ff000000c08742b */ /* 0x000fd0000000010a */
[----:B------:R-:W-:-:S08]  /*0650*/  DFMA R8, R10, R8, R10 ;  /* 0x000000080a08722b */ /* 0x000fd0000000000a */
[----:B------:R-:W-:-:S08]  /*0660*/  DMUL R10, R16, R8 ;  /* 0x00000008100a7228 */ /* 0x000fd00000000000 */
[----:B------:R-:W-:-:S08]  /*0670*/  DFMA R14, -R12, R10, R16 ;  /* 0x0000000a0c0e722b */ /* 0x000fd00000000110 */
[----:B------:R-:W-:-:S10]  /*0680*/  DFMA R8, R8, R14, R10 ;  /* 0x0000000e0808722b */ /* 0x000fd4000000000a */
[----:B------:R-:W-:-:S05]  /*0690*/  FFMA R4, RZ, R13, R9 ;  /* 0x0000000dff047223 */ /* 0x000fca0000000009 */
[----:B------:R-:W-:-:S13]  /*06a0*/  FSETP.GT.AND P0, PT, |R4|, 1.469367938527859385e-39, PT ;  /* 0x001000000400780b */ /* 0x000fda0003f04200 */
[----:B------:R-:W-:Y:S05]  /*06b0*/  @P0 BRA P1, `(.L_x_27) ;  /* 0x0000000000100947 */ /* 0x000fea0000800000 */
[----:B------:R-:W-:-:S07]  /*06c0*/  MOV R4, 0x6e0 ;  /* 0x000006e000047802 */ /* 0x000fce0000000f00 */
[----:B------:R-:W-:Y:S05]  /*06d0*/  CALL.REL.NOINC `($__internal_0_$__cuda_sm20_div_rn_f64_full) ;  /* 0x0000001000587944 */ /* 0x000fea0003c00000 */
[----:B------:R-:W-:Y:S01]  /*06e0*/  MOV R8, R18 ;  /* 0x0000001200087202 */ /* 0x000fe20000000f00 */
[----:B------:R-:W-:-:S07]  /*06f0*/  IMAD.MOV.U32 R9, RZ, RZ, R19 ;  /* 0x000000ffff097224 */ /* 0x000fce00078e0013 */
.L_x_27:
[----:B------:R-:W0:Y:S01]  /*0700*/  S2R R17, SR_TID.X ;  /* 0x0000000000117919 */ /* 0x000e220000002100 */
[----:B------:R-:W0:Y:S01]  /*0710*/  S2UR UR4, SR_CTAID.X ;  /* 0x00000000000479c3 */ /* 0x000e220000002500 */
[----:B------:R-:W-:Y:S01]  /*0720*/  ISETP.GT.AND P0, PT, R6, RZ, PT ;  /* 0x000000ff0600720c */ /* 0x000fe20003f04270 */
[----:B------:R-:W-:Y:S01]  /*0730*/  VIADD R4, R5, 0x1 ;  /* 0x0000000105047836 */ /* 0x000fe20000000000 */
[----:B------:R-:W-:-:S05]  /*0740*/  DADD R14, -R8, R2 ;  /* 0x00000000080e7229 */ /* 0x000fca0000000102 */
[----:B------:R-:W0:Y:S06]  /*0750*/  LDC R22, c[0x0][0x360] ;  /* 0x0000d800ff167b82 */ /* 0x000e2c0000000800 */
[----:B------:R-:W-:Y:S02]  /*0760*/  @!P0 IMAD.MOV R4, RZ, RZ, R5 ;  /* 0x000000ffff048224 */ /* 0x000fe400078e0205 */
[----:B0-----:R-:W-:-:S05]  /*0770*/  IMAD R17, R22, UR4, R17 ;  /* 0x0000000416117c24 */ /* 0x001fca000f8e0211 */
[----:B------:R-:W-:-:S13]  /*0780*/  ISETP.GE.AND P0, PT, R17, R4, PT ;  /* 0x000000041100720c */ /* 0x000fda0003f06270 */
[----:B------:R-:W-:Y:S05]  /*0790*/  @P0 EXIT ;  /* 0x000000000000094d */ /* 0x000fea0003800000 */
[----:B------:R-:W0:Y:S01]  /*07a0*/  F2F.F32.F64 R12, R14 ;  /* 0x0000000e000c7310 */ /* 0x000e220000301000 */
[----:B------:R-:W1:Y:S01]  /*07b0*/  LDC R3, c[0x0][0x390] ;  /* 0x0000e400ff037b82 */ /* 0x000e620000000800 */
[----:B------:R-:W2:Y:S01]  /*07c0*/  LDCU.64 UR4, c[0x0][0x380] ;  /* 0x00007000ff0477ac */ /* 0x000ea20008000a00 */
[----:B------:R-:W-:Y:S01]  /*07d0*/  VIADD R2, R4, 0xffffffff ;  /* 0xffffffff04027836 */ /* 0x000fe20000000000 */
[----:B------:R-:W3:Y:S05]  /*07e0*/  LDCU UR6, c[0x0][0x370] ;  /* 0x00006e00ff0677ac */ /* 0x000eea0008000800 */
[----:B------:R-:W1:Y:S01]  /*07f0*/  LDC.64 R10, c[0x0][0x388] ;  /* 0x0000e200ff0a7b82 */ /* 0x000e620000000a00 */
[----:B------:R-:W4:Y:S01]  /*0800*/  LDCU.64 UR8, c[0x0][0x358] ;  /* 0x00006b00ff0877ac */ /* 0x000f220008000a00 */
[----:B0-----:R-:W0:Y:S06]  /*0810*/  F2F.F64.F32 R12, R12 ;  /* 0x0000000c000c7310 */ /* 0x001e2c0000201800 */
[----:B------:R-:W5:Y:S01]  /*0820*/  LDC.64 R8, c[0x0][0x380] ;  /* 0x0000e000ff087b82 */ /* 0x000f620000000a00 */
[----:B--2---:R-:W-:Y:S01]  /*0830*/  UIADD3 UR4, UP0, UPT, UR4, 0x8, URZ ;  /* 0x0000000804047890 */ /* 0x004fe2000ff1e0ff */
[----:B---3--:R-:W-:-:S03]  /*0840*/  IMAD R22, R22, UR6, RZ ;  /* 0x0000000616167c24 */ /* 0x008fc6000f8e02ff */
[----:B------:R-:W-:Y:S01]  /*0850*/  UIADD3.X UR5, UPT, UPT, URZ, UR5, URZ, UP0, !UPT ;  /* 0x00000005ff057290 */ /* 0x000fe200087fe4ff */
[----:B-1----:R-:W-:-:S04]  /*0860*/  IMAD.WIDE R10, R3, 0x4, R10 ;  /* 0x00000004030a7825 */ /* 0x002fc800078e020a */
[----:B-----5:R-:W-:Y:S01]  /*0870*/  IMAD.WIDE R8, R3, 0x4, R8 ;  /* 0x0000000403087825 */ /* 0x020fe200078e0208 */
[----:B0---4-:R-:W-:-:S07]  /*0880*/  MOV R3, R17 ;  /* 0x0000001100037202 */ /* 0x011fce0000000f00 */
.L_x_39:
[----:B------:R-:W-:-:S13]  /*0890*/  ISETP.NE.AND P1, PT, R3, RZ, PT ;  /* 0x000000ff0300720c */ /* 0x000fda0003f25270 */
[----:B0-----:R-:W0:Y:S01]  /*08a0*/  @!P1 LDC.64 R20, c[0x0][0x388] ;  /* 0x0000e200ff149b82 */ /* 0x001e220000000a00 */
[----:B--2---:R-:W2:Y:S04]  /*08b0*/  @!P1 LDG.E R25, desc[UR8][R10.64+-0x8] ;  /* 0xfffff8080a199981 */ /* 0x004ea8000c1e1900 */
[----:B0--3--:R-:W3:Y:S04]  /*08c0*/  @!P1 LDG.E R28, desc[UR8][R20.64] ;  /* 0x00000008141c9981 */ /* 0x009ee8000c1e1900 */
[----:B------:R0:W4:Y:S01]  /*08d0*/  @!P1 LDG.E R5, desc[UR8][R20.64+0x4] ;  /* 0x0000040814059981 */ /* 0x000122000c1e1900 */
[----:B-1----:R-:W1:Y:S01]  /*08e0*/  LDCU UR6, c[0x0][0x394] ;  /* 0x00007280ff0677ac */ /* 0x002e620008000800 */
[----:B------:R-:W-:-:S02]  /*08f0*/  ISETP.NE.AND P2, PT, R3, R2, PT ;  /* 0x000000020300720c */ /* 0x000fc40003f45270 */
[----:B------:R-:W-:Y:S02]  /*0900*/  ISETP.NE.AND P0, PT, R3, R2, PT ;  /* 0x000000020300720c */ /* 0x000fe40003f05270 */
[----:B------:R-:W-:Y:S01]  /*0910*/  ISETP.GT.AND P3, PT, R6, RZ, PT ;  /* 0x000000ff0600720c */ /* 0x000fe20003f64270 */
[----:B0-----:R-:W-:Y:S01]  /*0920*/  IMAD.MOV.U32 R20, RZ, RZ, RZ ;  /* 0x000000ffff147224 */ /* 0x001fe200078e00ff */
[----:B------:R-:W-:Y:S01]  /*0930*/  @!P1 MOV R20, 0x1 ;  /* 0x0000000100149802 */ /* 0x000fe20000000f00 */
[----:B------:R-:W-:Y:S01]  /*0940*/  BSSY.RECONVERGENT B0, `(.L_x_28) ;  /* 0x00000b2000007945 */ /* 0x000fe20003800200 */
[----:B--2---:R-:W-:Y:S08]  /*0950*/  @!P1 F2F.F64.F32 R14, R25 ;  /* 0x00000019000e9310 */ /* 0x004ff00000201800 */
[----:B---3--:R-:W0:Y:S08]  /*0960*/  @!P1 F2F.F64.F32 R18, R28 ;  /* 0x0000001c00129310 */ /* 0x008e300000201800 */
[----:B----4-:R-:W2:Y:S01]  /*0970*/  @!P1 F2F.F64.F32 R16, R5 ;  /* 0x0000000500109310 */ /* 0x010ea20000201800 */
[----:B------:R-:W-:Y:S01]  /*0980*/  @!P1 FMUL R26, R24, R5 ;  /* 0x00000005181a9220 */ /* 0x000fe20000400000 */
[----:B0-----:R-:W-:-:S03]  /*0990*/  @!P1 DADD R18, R18, R18 ;  /* 0x0000000012129229 */ /* 0x001fc60000000012 */
[----:B------:R-:W-:Y:S02]  /*09a0*/  @!P1 FFMA R23, R7, R28, R26 ;  /* 0x0000001c07179223 */ /* 0x000fe4000000001a */
[----:B------:R-:W0:Y:S03]  /*09b0*/  LDC R26, c[0x0][0x394] ;  /* 0x0000e500ff1a7b82 */ /* 0x000e260000000800 */
[----:B--2---:R-:W-:Y:S02]  /*09c0*/  @!P1 DADD R16, R16, -R18 ;  /* 0x0000000010109229 */ /* 0x004fe40000000812 */
[----:B------:R-:W2:Y:S06]  /*09d0*/  @!P1 F2F.F64.F32 R18, R23 ;  /* 0x0000001700129310 */ /* 0x000eac0000201800 */
[----:B------:R-:W-:-:S02]  /*09e0*/  @!P1 DADD R14, R16, R14 ;  /* 0x00000000100e9229 */ /* 0x000fc4000000000e */
[----:B------:R-:W3:Y:S06]  /*09f0*/  @!P1 LDC.64 R16, c[0x0][0x380] ;  /* 0x0000e000ff109b82 */ /* 0x000eec0000000a00 */
[----:B--2---:R-:W-:Y:S01]  /*0a00*/  @!P1 DFMA R14, R12, R14, R18 ;  /* 0x0000000e0c0e922b */ /* 0x004fe20000000012 */
[----:B0-----:R-:W-:-:S09]  /*0a10*/  SEL R5, R6, R26, !P0 ;  /* 0x0000001a06057207 */ /* 0x001fd20004000000 */
[----:B------:R-:W3:Y:S01]  /*0a20*/  @!P1 F2F.F32.F64 R15, R14 ;  /* 0x0000000e000f9310 */ /* 0x000ee20000301000 */
[----:B------:R-:W-:Y:S01]  /*0a30*/  SEL R5, R5, R26, P3 ;  /* 0x0000001a05057207 */ /* 0x000fe20001800000 */
[----:B-1----:R-:W-:-:S04]  /*0a40*/  IMAD.U32 R25, RZ, RZ, UR6 ;  /* 0x00000006ff197e24 */ /* 0x002fc8000f8e00ff */
[----:B------:R-:W-:Y:S01]  /*0a50*/  @!P2 VIADD R25, R5, 0xffffffff ;  /* 0xffffffff0519a836 */ /* 0x000fe20000000000 */
[----:B---3--:R0:W-:Y:S04]  /*0a60*/  @!P1 STG.E desc[UR8][R16.64], R15 ;  /* 0x0000000f10009986 */ /* 0x0081e8000c101908 */
[----:B------:R0:W-:Y:S01]  /*0a70*/  @!P2 STG.E desc[UR8][R8.64+-0x4], RZ ;  /* 0xfffffcff0800a986 */ /* 0x0001e2000c101908 */
[----:B------:R-:W-:-:S13]  /*0a80*/  ISETP.GE.AND P0, PT, R20, R25, PT ;  /* 0x000000191400720c */ /* 0x000fda0003f06270 */
[----:B0-----:R-:W-:Y:S05]  /*0a90*/  @P0 BRA `(.L_x_29) ;  /* 0x0000000800700947 */ /* 0x001fea0003800000 */
[--C-:B------:R-:W-:Y:S01]  /*0aa0*/  IMAD.IADD R14, R25, 0x1, -R20.reuse ;  /* 0x00000001190e7824 */ /* 0x100fe200078e0a14 */
[----:B------:R-:W-:Y:S01]  /*0ab0*/  BSSY.RECONVERGENT B1, `(.L_x_30) ;  /* 0x0000050000017945 */ /* 0x000fe20003800200 */
[----:B------:R-:W-:Y:S02]  /*0ac0*/  IMAD R23, R3, R26, RZ ;  /* 0x0000001a03177224 */ /* 0x000fe400078e02ff */
[----:B------:R-:W-:Y:S01]  /*0ad0*/  IMAD.MOV.U32 R32, RZ, RZ, R20 ;  /* 0x000000ffff207224 */ /* 0x000fe200078e0014 */
[----:B------:R-:W-:-:S13]  /*0ae0*/  LOP3.LUT P0, R14, R14, 0x3, RZ, 0xc0, !PT ;  /* 0x000000030e0e7812 */ /* 0x000fda000780c0ff */
[----:B------:R-:W-:Y:S05]  /*0af0*/  @!P0 BRA `(.L_x_31) ;  /* 0x00000004002c8947 */ /* 0x000fea0003800000 */
[----:B------:R-:W0:Y:S01]  /*0b00*/  LDC.64 R30, c[0x0][0x388] ;  /* 0x0000e200ff1e7b82 */ /* 0x000e220000000a00 */
[----:B------:R-:W-:-:S05]  /*0b10*/  IADD3 R15, PT, PT, R23, R20, RZ ;  /* 0x00000014170f7210 */ /* 0x000fca0007ffe0ff */
[----:B0-----:R-:W-:-:S05]  /*0b20*/  IMAD.WIDE R30, R15, 0x4, R30 ;  /* 0x000000040f1e7825 */ /* 0x001fca00078e021e */
[----:B------:R-:W2:Y:S04]  /*0b30*/  LDG.E R28, desc[UR8][R30.64] ;  /* 0x000000081e1c7981 */ /* 0x000ea8000c1e1900 */
[----:B------:R-:W3:Y:S04]  /*0b40*/  LDG.E R21, desc[UR8][R30.64+0x4] ;  /* 0x000004081e157981 */ /* 0x000ee8000c1e1900 */
[----:B------:R-:W4:Y:S01]  /*0b50*/  LDG.E R19, desc[UR8][R30.64+-0x4] ;  /* 0xfffffc081e137981 */ /* 0x000f22000c1e1900 */
[----:B------:R-:W-:Y:S01]  /*0b60*/  ISETP.NE.AND P0, PT, R14, 0x1, PT ;  /* 0x000000010e00780c */ /* 0x000fe20003f05270 */
[----:B------:R-:W-:-:S02]  /*0b70*/  IMAD.IADD R27, R23, 0x1, R20 ;  /* 0x00000001171b7824 */ /* 0x000fc400078e0214 */
[----:B------:R-:W-:Y:S01]  /*0b80*/  VIADD R32, R20, 0x1 ;  /* 0x0000000114207836 */ /* 0x000fe20000000000 */
[----:B--2---:R-:W0:Y:S08]  /*0b90*/  F2F.F64.F32 R14, R28 ;  /* 0x0000001c000e7310 */ /* 0x004e300000201800 */
[----:B---3--:R-:W1:Y:S01]  /*0ba0*/  F2F.F64.F32 R16, R21 ;  /* 0x0000001500107310 */ /* 0x008e620000201800 */
[----:B0-----:R-:W-:-:S08]  /*0bb0*/  DADD R14, R14, R14 ;  /* 0x000000000e0e7229 */ /* 0x001fd0000000000e */
[----:B-1----:R-:W-:Y:S01]  /*0bc0*/  DADD R14, R16, -R14 ;  /* 0x00000000100e7229 */ /* 0x002fe2000000080e */
[----:B----4-:R-:W0:Y:S01]  /*0bd0*/  F2F.F64.F32 R16, R19 ;  /* 0x0000001300107310 */ /* 0x010e220000201800 */
[----:B------:R-:W-:-:S04]  /*0be0*/  FMUL R18, R24, R21 ;  /* 0x0000001518127220 */ /* 0x000fc80000400000 */
[----:B------:R-:W-:Y:S02]  /*0bf0*/  FFMA R18, R7, R28, R18 ;  /* 0x0000001c07127223 */ /* 0x000fe40000000012 */
[----:B0-----:R-:W-:Y:S02]  /*0c00*/  DADD R16, R14, R16 ;  /* 0x000000000e107229 */ /* 0x001fe40000000010 */
[----:B------:R-:W0:Y:S06]  /*0c10*/  F2F.F64.F32 R14, R18 ;  /* 0x00000012000e7310 */ /* 0x000e2c0000201800 */
[----:B0-----:R-:W-:Y:S01]  /*0c20*/  DFMA R16, R12, R16, R14 ;  /* 0x000000100c10722b */ /* 0x001fe2000000000e */
[----:B------:R-:W0:Y:S09]  /*0c30*/  LDC.64 R14, c[0x0][0x380] ;  /* 0x0000e000ff0e7b82 */ /* 0x000e320000000a00 */
[----:B------:R-:W1:Y:S01]  /*0c40*/  F2F.F32.F64 R17, R16 ;  /* 0x0000001000117310 */ /* 0x000e620000301000 */
[----:B0-----:R-:W-:-:S05]  /*0c50*/  IMAD.WIDE R14, R27, 0x4, R14 ;  /* 0x000000041b0e7825 */ /* 0x001fca00078e020e */
[----:B-1----:R0:W-:Y:S01]  /*0c60*/  STG.E desc[UR8][R14.64], R17 ;  /* 0x000000110e007986 */ /* 0x0021e2000c101908 */
[----:B------:R-:W-:Y:S05]  /*0c70*/  @!P0 BRA `(.L_x_31) ;  /* 0x0000000000cc8947 */ /* 0x000fea0003800000 */
[----:B------:R-:W1:Y:S01]  /*0c80*/  LDCU.64 UR6, c[0x0][0x388] ;  /* 0x00007100ff0677ac */ /* 0x000e620008000a00 */
[C---:B0-----:R-:W-:Y:S01]  /*0c90*/  IADD3 R14, P0, PT, R23.reuse, R20, RZ ;  /* 0x00000014170e7210 */ /* 0x041fe20007f1e0ff */
[----:B------:R-:W2:Y:S03]  /*0ca0*/  LDG.E R19, desc[UR8][R30.64] ;  /* 0x000000081e137981 */ /* 0x000ea6000c1e1900 */
[----:B------:R-:W-:Y:S01]  /*0cb0*/  LEA.HI.X.SX32 R15, R23, RZ, 0x1, P0 ;  /* 0x000000ff170f7211 */ /* 0x000fe200000f0eff */
[----:B------:R-:W-:-:S03]  /*0cc0*/  IMAD.SHL.U32 R28, R14, 0x4, RZ ;  /* 0x000000040e1c7824 */ /* 0x000fc600078e00ff */
[----:B------:R-:W-:Y:S02]  /*0cd0*/  SHF.L.U64.HI R14, R14, 0x2, R15 ;  /* 0x000000020e0e7819 */ /* 0x000fe4000001020f */
[----:B-1----:R-:W-:Y:S01]  /*0ce0*/  IADD3 R28, P0, PT, R28, UR6, RZ ;  /* 0x000000061c1c7c10 */ /* 0x002fe2000ff1e0ff */
[----:B------:R-:W0:Y:S03]  /*0cf0*/  LDCU UR6, c[0x0][0x384] ;  /* 0x00007080ff0677ac */ /* 0x000e260008000800 */
[----:B------:R-:W-:Y:S01]  /*0d00*/  IADD3.X R29, PT, PT, R14, UR7, RZ, P0, !PT ;  /* 0x000000070e1d7c10 */ /* 0x000fe200087fe4ff */
[----:B------:R-:W1:Y:S04]  /*0d10*/  LDCU UR7, c[0x0][0x380] ;  /* 0x00007000ff0777ac */ /* 0x000e680008000800 */
[----:B------:R-:W3:Y:S04]  /*0d20*/  LDG.E R32, desc[UR8][R28.64+0x4] ;  /* 0x000004081c207981 */ /* 0x000ee8000c1e1900 */
[----:B------:R-:W4:Y:S01]  /*0d30*/  LDG.E R21, desc[UR8][R28.64+0x8] ;  /* 0x000008081c157981 */ /* 0x000f22000c1e1900 */
[----:B---3--:R-:W3:Y:S08]  /*0d40*/  F2F.F64.F32 R14, R32 ;  /* 0x00000020000e7310 */ /* 0x008ef00000201800 */
[----:B----4-:R-:W4:Y:S01]  /*0d50*/  F2F.F64.F32 R16, R21 ;  /* 0x0000001500107310 */ /* 0x010f220000201800 */
[----:B---3--:R-:W-:-:S08]  /*0d60*/  DADD R14, R14, R14 ;  /* 0x000000000e0e7229 */ /* 0x008fd0000000000e */
[----:B----4-:R-:W-:Y:S01]  /*0d70*/  DADD R14, R16, -R14 ;  /* 0x00000000100e7229 */ /* 0x010fe2000000080e */
[----:B--2---:R-:W2:Y:S01]  /*0d80*/  F2F.F64.F32 R16, R19 ;  /* 0x0000001300107310 */ /* 0x004ea20000201800 */
[----:B------:R-:W-:-:S04]  /*0d90*/  FMUL R18, R24, R21 ;  /* 0x0000001518127220 */ /* 0x000fc80000400000 */
[----:B------:R-:W-:Y:S02]  /*0da0*/  FFMA R18, R7, R32, R18 ;  /* 0x0000002007127223 */ /* 0x000fe40000000012 */
[----:B--2---:R-:W-:Y:S02]  /*0db0*/  DADD R14, R14, R16 ;  /* 0x000000000e0e7229 */ /* 0x004fe40000000010 */
[----:B------:R-:W2:Y:S06]  /*0dc0*/  F2F.F64.F32 R16, R18 ;  /* 0x0000001200107310 */ /* 0x000eac0000201800 */
[----:B--2---:R-:W-:Y:S01]  /*0dd0*/  DFMA R16, R12, R14, R16 ;  /* 0x0000000e0c10722b */ /* 0x004fe20000000010 */
[----:B------:R-:W-:-:S04]  /*0de0*/  IADD3 R14, P0, PT, R23, R20, RZ ;  /* 0x00000014170e7210 */ /* 0x000fc80007f1e0ff */
[----:B------:R-:W-:Y:S02]  /*0df0*/  LEA.HI.X.SX32 R21, R23, RZ, 0x1, P0 ;  /* 0x000000ff17157211 */ /* 0x000fe400000f0eff */
[----:B------:R-:W-:-:S03]  /*0e00*/  SHF.L.U32 R15, R14, 0x2, RZ ;  /* 0x000000020e0f7819 */ /* 0x000fc600000006ff */
[----:B------:R-:W2:Y:S01]  /*0e10*/  F2F.F32.F64 R17, R16 ;  /* 0x0000001000117310 */ /* 0x000ea20000301000 */
[----:B------:R-:W-:Y:S02]  /*0e20*/  SHF.L.U64.HI R21, R14, 0x2, R21 ;  /* 0x000000020e157819 */ /* 0x000fe40000010215 */
[----:B-1----:R-:W-:Y:S01]  /*0e30*/  IADD3 R14, P0, PT, R15, UR7, RZ ;  /* 0x000000070f0e7c10 */ /* 0x002fe2000ff1e0ff */
[----:B------:R-:W-:-:S03]  /*0e40*/  IMAD.IADD R18, R25, 0x1, -R20 ;  /* 0x0000000119127824 */ /* 0x000fc600078e0a14 */
[----:B0-----:R-:W-:Y:S02]  /*0e50*/  IADD3.X R15, PT, PT, R21, UR6, RZ, P0, !PT ;  /* 0x00000006150f7c10 */ /* 0x001fe400087fe4ff */
[----:B------:R-:W-:-:S03]  /*0e60*/  LOP3.LUT R18, R18, 0x3, RZ, 0xc0, !PT ;  /* 0x0000000312127812 */ /* 0x000fc600078ec0ff */
[----:B--2---:R1:W-:Y:S01]  /*0e70*/  STG.E desc[UR8][R14.64+0x4], R17 ;  /* 0x000004110e007986 */ /* 0x0043e2000c101908 */
[----:B------:R-:W-:Y:S02]  /*0e80*/  ISETP.NE.AND P0, PT, R18, 0x2, PT ;  /* 0x000000021200780c */ /* 0x000fe40003f05270 */
[----:B------:R-:W-:-:S11]  /*0e90*/  LOP3.LUT R32, R20, 0x2, RZ, 0xfc, !PT ;  /* 0x0000000214207812 */ /* 0x000fd600078efcff */
[----:B-1----:R-:W-:Y:S05]  /*0ea0*/  @!P0 BRA `(.L_x_31) ;  /* 0x0000000000408947 */ /* 0x002fea0003800000 */
[----:B------:R-:W2:Y:S04]  /*0eb0*/  LDG.E R31, desc[UR8][R28.64+0xc] ;  /* 0x00000c081c1f7981 */ /* 0x000ea8000c1e1900 */
[----:B------:R-:W3:Y:S04]  /*0ec0*/  LDG.E R30, desc[UR8][R28.64+0x8] ;  /* 0x000008081c1e7981 */ /* 0x000ee8000c1e1900 */
[----:B------:R-:W4:Y:S01]  /*0ed0*/  LDG.E R27, desc[UR8][R28.64+0x4] ;  /* 0x000004081c1b7981 */ /* 0x000f22000c1e1900 */
[----:B------:R-:W-:Y:S02]  /*0ee0*/  VIADD R32, R20, 0x3 ;  /* 0x0000000314207836 */ /* 0x000fe40000000000 */
[----:B--2---:R-:W-:Y:S01]  /*0ef0*/  FMUL R16, R24, R31 ;  /* 0x0000001f18107220 */ /* 0x004fe20000400000 */
[----:B------:R-:W-:Y:S03]  /*0f00*/  F2F.F64.F32 R18, R31 ;  /* 0x0000001f00127310 */ /* 0x000fe60000201800 */
[----:B---3--:R-:W-:-:S05]  /*0f10*/  FFMA R21, R7, R30, R16 ;  /* 0x0000001e07157223 */ /* 0x008fca0000000010 */
[----:B------:R-:W0:Y:S02]  /*0f20*/  F2F.F64.F32 R16, R30 ;  /* 0x0000001e00107310 */ /* 0x000e240000201800 */
[----:B0-----:R-:W-:-:S08]  /*0f30*/  DADD R16, R16, R16 ;  /* 0x0000000010107229 */ /* 0x001fd00000000010 */
[----:B------:R-:W-:Y:S01]  /*0f40*/  DADD R16, R18, -R16 ;  /* 0x0000000012107229 */ /* 0x000fe20000000810 */
[----:B----4-:R-:W0:Y:S07]  /*0f50*/  F2F.F64.F32 R18, R27 ;  /* 0x0000001b00127310 */ /* 0x010e2e0000201800 */
[----:B0-----:R-:W-:Y:S01]  /*0f60*/  DADD R16, R16, R18 ;  /* 0x0000000010107229 */ /* 0x001fe20000000012 */
[----:B------:R-:W0:Y:S07]  /*0f70*/  F2F.F64.F32 R18, R21 ;  /* 0x0000001500127310 */ /* 0x000e2e0000201800 */
[----:B0-----:R-:W-:-:S10]  /*0f80*/  DFMA R16, R12, R16, R18 ;  /* 0x000000100c10722b */ /* 0x001fd40000000012 */
[----:B------:R-:W0:Y:S02]  /*0f90*/  F2F.F32.F64 R17, R16 ;  /* 0x0000001000117310 */ /* 0x000e240000301000 */
[----:B0-----:R1:W-:Y:S02]  /*0fa0*/  STG.E desc[UR8][R14.64+0x8], R17 ;  /* 0x000008110e007986 */ /* 0x0013e4000c101908 */
.L_x_31:
[----:B------:R-:W-:Y:S05]  /*0fb0*/  BSYNC.RECONVERGENT B1 ;  /* 0x0000000000017941 */ /* 0x000fea0003800200 */
.L_x_30:
[----:B01----:R-:W-:-:S05]  /*0fc0*/  IMAD.IADD R14, R20, 0x1, -R25 ;  /* 0x00000001140e7824 */ /* 0x003fca00078e0a19 */
[----:B------:R-:W-:-:S13]  /*0fd0*/  ISETP.GT.U32.AND P0, PT, R14, -0x4, PT ;  /* 0xfffffffc0e00780c */ /* 0x000fda0003f04070 */
[----:B------:R-:W-:Y:S05]  /*0fe0*/  @P0 BRA `(.L_x_29) ;  /* 0x00000004001c0947 */ /* 0x000fea0003800000 */
[----:B------:R-:W-:Y:S01]  /*0ff0*/  IADD3 R25, PT, PT, R32, -R25, RZ ;  /* 0x8000001920197210 */ /* 0x000fe20007ffe0ff */
[----:B------:R-:W-:-:S07]  /*1000*/  IMAD.IADD R23, R23, 0x1, R32 ;  /* 0x0000000117177824 */ /* 0x000fce00078e0220 */
.L_x_32:
[----:B0-----:R-:W0:Y:S02]  /*1010*/  LDC.64 R14, c[0x0][0x388] ;  /* 0x0000e200ff0e7b82 */ /* 0x001e240000000a00 */
[----:B0-----:R-:W-:-:S05]  /*1020*/  IMAD.WIDE R14, R23, 0x4, R14 ;  /* 0x00000004170e7825 */ /* 0x001fca00078e020e */
[----:B------:R-:W2:Y:S04]  /*1030*/  LDG.E R28, desc[UR8][R14.64] ;  /* 0x000000080e1c7981 */ /* 0x000ea8000c1e1900 */
[----:B------:R-:W3:Y:S04]  /*1040*/  LDG.E R21, desc[UR8][R14.64+0x4] ;  /* 0x000004080e157981 */ /* 0x000ee8000c1e1900 */
[----:B------:R-:W4:Y:S01]  /*1050*/  LDG.E R20, desc[UR8][R14.64+-0x4] ;  /* 0xfffffc080e147981 */ /* 0x000f22000c1e1900 */
[----:B--2---:R-:W0:Y:S01]  /*1060*/  F2F.F64.F32 R16, R28 ;  /* 0x0000001c00107310 */ /* 0x004e220000201800 */
[----:B---3--:R-:W-:-:S07]  /*1070*/  FMUL R30, R24, R21 ;  /* 0x00000015181e7220 */ /* 0x008fce0000400000 */
[----:B------:R-:W1:Y:S01]  /*1080*/  F2F.F64.F32 R18, R21 ;  /* 0x0000001500127310 */ /* 0x000e620000201800 */
[----:B------:R-:W-:Y:S01]  /*1090*/  FFMA R27, R7, R28, R30 ;  /* 0x0000001c071b7223 */ /* 0x000fe2000000001e */
[----:B0-----:R-:W-:-:S06]  /*10a0*/  DADD R16, R16, R16 ;  /* 0x0000000010107229 */ /* 0x001fcc0000000010 */
[----:B------:R-:W-:Y:S02]  /*10b0*/  F2F.F64.F32 R30, R27 ;  /* 0x0000001b001e7310 */ /* 0x000fe40000201800 */
[----:B-1----:R-:W-:-:S06]  /*10c0*/  DADD R16, R18, -R16 ;  /* 0x0000000012107229 */ /* 0x002fcc0000000810 */
[----:B----4-:R-:W0:Y:S02]  /*10d0*/  F2F.F64.F32 R18, R20 ;  /* 0x0000001400127310 */ /* 0x010e240000201800 */
[----:B0-----:R-:W-:-:S08]  /*10e0*/  DADD R16, R16, R18 ;  /* 0x0000000010107229 */ /* 0x001fd00000000012 */
[----:B------:R-:W-:Y:S01]  /*10f0*/  DFMA R30, R12, R16, R30 ;  /* 0x000000100c1e722b */ /* 0x000fe2000000001e */
[----:B------:R-:W-:Y:S01]  /*1100*/  MOV R17, UR5 ;  /* 0x0000000500117c02 */ /* 0x000fe20008000f00 */
[----:B------:R-:W-:-:S04]  /*1110*/  IMAD.U32 R16, RZ, RZ, UR4 ;  /* 0x00000004ff107e24 */ /* 0x000fc8000f8e00ff */
[----:B------:R-:W-:-:S04]  /*1120*/  IMAD.WIDE R16, R23, 0x4, R16 ;  /* 0x0000000417107825 */ /* 0x000fc800078e0210 */
[----:B------:R-:W0:Y:S02]  /*1130*/  F2F.F32.F64 R31, R30 ;  /* 0x0000001e001f7310 */ /* 0x000e240000301000 */
[----:B0-----:R0:W-:Y:S04]  /*1140*/  STG.E desc[UR8][R16.64+-0x8], R31 ;  /* 0xfffff81f10007986 */ /* 0x0011e8000c101908 */
[----:B------:R-:W2:Y:S04]  /*1150*/  LDG.E R32, desc[UR8][R14.64+0x4] ;  /* 0x000004080e207981 */ /* 0x000ea8000c1e1900 */
[----:B------:R-:W3:Y:S04]  /*1160*/  LDG.E R33, desc[UR8][R14.64+0x8] ;  /* 0x000008080e217981 */ /* 0x000ee8000c1e1900 */
[----:B------:R-:W4:Y:S01]  /*1170*/  LDG.E R34, desc[UR8][R14.64] ;  /* 0x000000080e227981 */ /* 0x000f22000c1e1900 */
[----:B--2---:R-:W1:Y:S08]  /*1180*/  F2F.F64.F32 R20, R32 ;  /* 0x0000002000147310 */ /* 0x004e700000201800 */
[----:B---3--:R-:W2:Y:S01]  /*1190*/  F2F.F64.F32 R18, R33 ;  /* 0x0000002100127310 */ /* 0x008ea20000201800 */
[----:B-1----:R-:W-:Y:S01]  /*11a0*/  DADD R20, R20, R20 ;  /* 0x0000000014147229 */ /* 0x002fe20000000014 */
[----:B------:R-:W-:-:S04]  /*11b0*/  FMUL R28, R24, R33 ;  /* 0x00000021181c7220 */ /* 0x000fc80000400000 */
[----:B------:R-:W-:-:S03]  /*11c0*/  FFMA R28, R7, R32, R28 ;  /* 0x00000020071c7223 */ /* 0x000fc6000000001c */
[----:B--2---:R-:W-:Y:S01]  /*11d0*/  DADD R20, R18, -R20 ;  /* 0x0000000012147229 */ /* 0x004fe20000000814 */
[----:B----4-:R-:W1:Y:S08]  /*11e0*/  F2F.F64.F32 R18, R34 ;  /* 0x0000002200127310 */ /* 0x010e700000201800 */
[----:B------:R-:W0:Y:S01]  /*11f0*/  F2F.F64.F32 R28, R28 ;  /* 0x0000001c001c7310 */ /* 0x000e220000201800 */
[----:B-1----:R-:W-:-:S08]  /*1200*/  DADD R18, R20, R18 ;  /* 0x0000000014127229 */ /* 0x002fd00000000012 */
[----:B0-----:R-:W-:-:S10]  /*1210*/  DFMA R30, R12, R18, R28 ;  /* 0x000000120c1e722b */ /* 0x001fd4000000001c */
[----:B------:R-:W0:Y:S02]  /*1220*/  F2F.F32.F64 R31, R30 ;  /* 0x0000001e001f7310 */ /* 0x000e240000301000 */
[----:B0-----:R0:W-:Y:S04]  /*1230*/  STG.E desc[UR8][R16.64+-0x4], R31 ;  /* 0xfffffc1f10007986 */ /* 0x0011e8000c101908 */
[----:B------:R-:W2:Y:S04]  /*1240*/  LDG.E R29, desc[UR8][R14.64+0xc] ;  /* 0x00000c080e1d7981 */ /* 0x000ea8000c1e1900 */
[----:B------:R-:W3:Y:S04]  /*1250*/  LDG.E R32, desc[UR8][R14.64+0x8] ;  /* 0x000008080e207981 */ /* 0x000ee8000c1e1900 */
[----:B------:R-:W4:Y:S01]  /*1260*/  LDG.E R28, desc[UR8][R14.64+0x4] ;  /* 0x000004080e1c7981 */ /* 0x000f22000c1e1900 */
[----:B--2---:R-:W-:-:S04]  /*1270*/  FMUL R18, R24, R29 ;  /* 0x0000001d18127220 */ /* 0x004fc80000400000 */
[----:B---3--:R-:W-:Y:S02]  /*1280*/  FFMA R27, R7, R32, R18 ;  /* 0x00000020071b7223 */ /* 0x008fe40000000012 */
[----:B------:R-:W1:Y:S08]  /*1290*/  F2F.F64.F32 R18, R32 ;  /* 0x0000002000127310 */ /* 0x000e700000201800 */
[----:B------:R-:W2:Y:S01]  /*12a0*/  F2F.F64.F32 R20, R29 ;  /* 0x0000001d00147310 */ /* 0x000ea20000201800 */
[----:B-1----:R-:W-:-:S08]  /*12b0*/  DADD R18, R18, R18 ;  /* 0x0000000012127229 */ /* 0x002fd00000000012 */
[----:B--2---:R-:W-:Y:S01]  /*12c0*/  DADD R18, R20, -R18 ;  /* 0x0000000014127229 */ /* 0x004fe20000000812 */
[----:B----4-:R-:W1:Y:S07]  /*12d0*/  F2F.F64.F32 R20, R28 ;  /* 0x0000001c00147310 */ /* 0x010e6e0000201800 */
[----:B-1----:R-:W-:Y:S01]  /*12e0*/  DADD R18, R18, R20 ;  /* 0x0000000012127229 */ /* 0x002fe20000000014 */
[----:B------:R-:W0:Y:S07]  /*12f0*/  F2F.F64.F32 R20, R27 ;  /* 0x0000001b00147310 */ /* 0x000e2e0000201800 */
[----:B0-----:R-:W-:-:S10]  /*1300*/  DFMA R30, R12, R18, R20 ;  /* 0x000000120c1e722b */ /* 0x001fd40000000014 */
[----:B------:R-:W0:Y:S02]  /*1310*/  F2F.F32.F64 R31, R30 ;  /* 0x0000001e001f7310 */ /* 0x000e240000301000 */
[----:B0-----:R0:W-:Y:S04]  /*1320*/  STG.E desc[UR8][R16.64], R31 ;  /* 0x0000001f10007986 */ /* 0x0011e8000c101908 */
[----:B------:R-:W2:Y:S04]  /*1330*/  LDG.E R32, desc[UR8][R14.64+0xc] ;  /* 0x00000c080e207981 */ /* 0x000ea8000c1e1900 */
[----:B------:R-:W3:Y:S04]  /*1340*/  LDG.E R33, desc[UR8][R14.64+0x10] ;  /* 0x000010080e217981 */ /* 0x000ee8000c1e1900 */
[----:B------:R-:W4:Y:S01]  /*1350*/  LDG.E R29, desc[UR8][R14.64+0x8] ;  /* 0x000008080e1d7981 */ /* 0x000f22000c1e1900 */
[----:B------:R-:W-:-:S05]  /*1360*/  VIADD R25, R25, 0x4 ;  /* 0x0000000419197836 */ /* 0x000fca0000000000 */
[----:B------:R-:W-:Y:S01]  /*1370*/  ISETP.NE.AND P0, PT, R25, RZ, PT ;  /* 0x000000ff1900720c */ /* 0x000fe20003f05270 */
[----:B------:R-:W-:Y:S01]  /*1380*/  VIADD R23, R23, 0x4 ;  /* 0x0000000417177836 */ /* 0x000fe20000000000 */
[----:B--2---:R-:W1:Y:S01]  /*1390*/  F2F.F64.F32 R18, R32 ;  /* 0x0000002000127310 */ /* 0x004e620000201800 */
[----:B---3--:R-:W-:-:S04]  /*13a0*/  FMUL R20, R24, R33 ;  /* 0x0000002118147220 */ /* 0x008fc80000400000 */
[----:B------:R-:W-:-:S03]  /*13b0*/  FFMA R28, R7, R32, R20 ;  /* 0x00000020071c7223 */ /* 0x000fc60000000014 */
[----:B------:R-:W2:Y:S01]  /*13c0*/  F2F.F64.F32 R20, R33 ;  /* 0x0000002100147310 */ /* 0x000ea20000201800 */
[----:B-1----:R-:W-:-:S08]  /*13d0*/  DADD R18, R18, R18 ;  /* 0x0000000012127229 */ /* 0x002fd00000000012 */
[----:B--2---:R-:W-:Y:S01]  /*13e0*/  DADD R18, R20, -R18 ;  /* 0x0000000014127229 */ /* 0x004fe20000000812 */
[----:B----4-:R-:W1:Y:S08]  /*13f0*/  F2F.F64.F32 R20, R29 ;  /* 0x0000001d00147310 */ /* 0x010e700000201800 */
[----:B0-----:R-:W0:Y:S01]  /*1400*/  F2F.F64.F32 R30, R28 ;  /* 0x0000001c001e7310 */ /* 0x001e220000201800 */
[----:B-1----:R-:W-:-:S08]  /*1410*/  DADD R18, R18, R20 ;  /* 0x0000000012127229 */ /* 0x002fd00000000014 */
[----:B0-----:R-:W-:-:S10]  /*1420*/  DFMA R18, R12, R18, R30 ;  /* 0x000000120c12722b */ /* 0x001fd4000000001e */
[----:B------:R-:W0:Y:S02]  /*1430*/  F2F.F32.F64 R19, R18 ;  /* 0x0000001200137310 */ /* 0x000e240000301000 */
[----:B0-----:R0:W-:Y:S01]  /*1440*/  STG.E desc[UR8][R16.64+0x4], R19 ;  /* 0x0000041310007986 */ /* 0x0011e2000c101908 */
[----:B------:R-:W-:Y:S05]  /*1450*/  @P0 BRA `(.L_x_32) ;  /* 0xfffffff800ec0947 */ /* 0x000fea000383ffff */
.L_x_29:
[----:B------:R-:W-:Y:S05]  /*1460*/  BSYNC.RECONVERGENT B0 ;  /* 0x0000000000007941 */ /* 0x000fea0003800200 */
.L_x_28:
[----:B------:R-:W-:Y:S01]  /*1470*/  ISETP.GE.AND P0, PT, R5, 0x2, PT ;  /* 0x000000020500780c */ /* 0x000fe20003f06270 */
[----:B------:R-:W-:-:S12]  /*1480*/  BSSY.RECONVERGENT B0, `(.L_x_33) ;  /* 0x0000037000007945 */ /* 0x000fd80003800200 */
[----:B------:R-:W-:Y:S05]  /*1490*/  @!P0 BRA `(.L_x_34) ;  /* 0x0000000000d48947 */ /* 0x000fea0003800000 */
[C---:B------:R-:W-:Y:S01]  /*14a0*/  IADD3 R14, PT, PT, R5.reuse, -0x2, RZ ;  /* 0xfffffffe050e7810 */ /* 0x040fe20007ffe0ff */
[----:B------:R-:W-:Y:S01]  /*14b0*/  BSSY.RECONVERGENT B1, `(.L_x_35) ;  /* 0x0000020000017945 */ /* 0x000fe20003800200 */
[----:B0-----:R-:W-:Y:S02]  /*14c0*/  IMAD.MOV.U32 R16, RZ, RZ, 0x2 ;  /* 0x00000002ff107424 */ /* 0x001fe400078e00ff */
[----:B------:R-:W-:Y:S01]  /*14d0*/  ISETP.GE.U32.AND P0, PT, R14, 0x3, PT ;  /* 0x000000030e00780c */ /* 0x000fe20003f06070 */
[----:B------:R-:W-:Y:S02]  /*14e0*/  VIADD R14, R5, 0xffffffff ;  /* 0xffffffff050e7836 */ /* 0x000fe40000000000 */
[----:B------:R-:W-:-:S03]  /*14f0*/  IMAD R5, R3, R26, R5 ;  /* 0x0000001a03057224 */ /* 0x000fc600078e0205 */
[----:B------:R-:W-:-:S07]  /*1500*/  LOP3.LUT R19, R14, 0x3, RZ, 0xc0, !PT ;  /* 0x000000030e137812 */ /* 0x000fce00078ec0ff */
[----:B------:R-:W-:Y:S05]  /*1510*/  @!P0 BRA `(.L_x_36) ;  /* 0x0000000000648947 */ /* 0x000fea0003800000 */
[----:B------:R-:W-:Y:S01]  /*1520*/  BSSY.RECONVERGENT B2, `(.L_x_37) ;  /* 0x0000017000027945 */ /* 0x000fe20003800200 */
[----:B------:R-:W-:Y:S02]  /*1530*/  LOP3.LUT R16, R14, 0xfffffffc, RZ, 0xc0, !PT ;  /* 0xfffffffc0e107812 */ /* 0x000fe400078ec0ff */
[----:B------:R-:W-:-:S07]  /*1540*/  MOV R18, 0x2 ;  /* 0x0000000200127802 */ /* 0x000fce0000000f00 */
.L_x_38:
[----:B0-----:R-:W0:Y:S01]  /*1550*/  LDC.64 R14, c[0x0][0x380] ;  /* 0x0000e000ff0e7b82 */ /* 0x001e220000000a00 */
[----:B------:R-:W-:-:S04]  /*1560*/  IMAD.IADD R17, R5, 0x1, -R18 ;  /* 0x0000000105117824 */ /* 0x000fc800078e0a12 */
[----:B0-----:R-:W-:-:S05]  /*1570*/  IMAD.WIDE R14, R17, 0x4, R14 ;  /* 0x00000004110e7825 */ /* 0x001fca00078e020e */
[----:B------:R-:W2:Y:S04]  /*1580*/  LDG.E R17, desc[UR8][R14.64+0x4] ;  /* 0x000004080e117981 */ /* 0x000ea8000c1e1900 */
[----:B------:R-:W2:Y:S04]  /*1590*/  LDG.E R21, desc[UR8][R14.64] ;  /* 0x000000080e157981 */ /* 0x000ea8000c1e1900 */
[----:B------:R-:W3:Y:S04]  /*15a0*/  LDG.E R20, desc[UR8][R14.64+-0x4] ;  /* 0xfffffc080e147981 */ /* 0x000ee8000c1e1900 */
[----:B------:R-:W4:Y:S04]  /*15b0*/  LDG.E R26, desc[UR8][R14.64+-0x8] ;  /* 0xfffff8080e1a7981 */ /* 0x000f28000c1e1900 */
[----:B------:R-:W5:Y:S01]  /*15c0*/  LDG.E R28, desc[UR8][R14.64+-0xc] ;  /* 0xfffff4080e1c7981 */ /* 0x000f62000c1e1900 */
[C---:B------:R-:W-:Y:S01]  /*15d0*/  VIADD R27, R18.reuse, 0x2 ;  /* 0x00000002121b7836 */ /* 0x040fe20000000000 */
[----:B------:R-:W-:-:S04]  /*15e0*/  IADD3 R18, PT, PT, R18, 0x4, RZ ;  /* 0x0000000412127810 */ /* 0x000fc80007ffe0ff */
[----:B------:R-:W-:Y:S01]  /*15f0*/  ISETP.NE.AND P0, PT, R27, R16, PT ;  /* 0x000000101b00720c */ /* 0x000fe20003f05270 */
[----:B--2---:R-:W-:-:S04]  /*1600*/  FFMA R17, R0, R17, R21 ;  /* 0x0000001100117223 */ /* 0x004fc80000000015 */
[C---:B---3--:R-:W-:Y:S01]  /*1610*/  FFMA R21, R0.reuse, R17, R20 ;  /* 0x0000001100157223 */ /* 0x048fe20000000014 */
[----:B------:R0:W-:Y:S03]  /*1620*/  STG.E desc[UR8][R14.64], R17 ;  /* 0x000000110e007986 */ /* 0x0001e6000c101908 */
[C---:B----4-:R-:W-:Y:S01]  /*1630*/  FFMA R23, R0.reuse, R21, R26 ;  /* 0x0000001500177223 */ /* 0x050fe2000000001a */
[----:B------:R0:W-:Y:S03]  /*1640*/  STG.E desc[UR8][R14.64+-0x4], R21 ;  /* 0xfffffc150e007986 */ /* 0x0001e6000c101908 */
[----:B-----5:R-:W-:Y:S01]  /*1650*/  FFMA R25, R0, R23, R28 ;  /* 0x0000001700197223 */ /* 0x020fe2000000001c */
[----:B------:R0:W-:Y:S04]  /*1660*/  STG.E desc[UR8][R14.64+-0x8], R23 ;  /* 0xfffff8170e007986 */ /* 0x0001e8000c101908 */
[----:B------:R0:W-:Y:S01]  /*1670*/  STG.E desc[UR8][R14.64+-0xc], R25 ;  /* 0xfffff4190e007986 */ /* 0x0001e2000c101908 */
[----:B------:R-:W-:Y:S05]  /*1680*/  @P0 BRA `(.L_x_38) ;  /* 0xfffffffc00b00947 */ /* 0x000fea000383ffff */
[----:B------:R-:W-:Y:S05]  /*1690*/  BSYNC.RECONVERGENT B2 ;  /* 0x0000000000027941 */ /* 0x000fea0003800200 */
.L_x_37:
[----:B------:R-:W-:-:S07]  /*16a0*/  IMAD.MOV.U32 R16, RZ, RZ, R18 ;  /* 0x000000ffff107224 */ /* 0x000fce00078e0012 */
.L_x_36:
[----:B------:R-:W-:Y:S05]  /*16b0*/  BSYNC.RECONVERGENT B1 ;  /* 0x0000000000017941 */ /* 0x000fea0003800200 */
.L_x_35:
[----:B------:R-:W-:-:S13]  /*16c0*/  ISETP.NE.AND P0, PT, R19, RZ, PT ;  /* 0x000000ff1300720c */ /* 0x000fda0003f05270 */
[----:B------:R-:W-:Y:S05]  /*16d0*/  @!P0 BRA `(.L_x_34) ;  /* 0x0000000000448947 */ /* 0x000fea0003800000 */
[----:B0-----:R-:W0:Y:S01]  /*16e0*/  LDC.64 R14, c[0x0][0x380] ;  /* 0x0000e000ff0e7b82 */ /* 0x001e220000000a00 */
[----:B------:R-:W-:-:S04]  /*16f0*/  IMAD.IADD R5, R5, 0x1, -R16 ;  /* 0x0000000105057824 */ /* 0x000fc800078e0a10 */
[----:B0-----:R-:W-:-:S05]  /*1700*/  IMAD.WIDE R14, R5, 0x4, R14 ;  /* 0x00000004050e7825 */ /* 0x001fca00078e020e */
[----:B------:R-:W2:Y:S04]  /*1710*/  LDG.E R5, desc[UR8][R14.64+0x4] ;  /* 0x000004080e057981 */ /* 0x000ea8000c1e1900 */
[----:B------:R-:W2:Y:S01]  /*1720*/  LDG.E R17, desc[UR8][R14.64] ;  /* 0x000000080e117981 */ /* 0x000ea2000c1e1900 */
[----:B------:R-:W-:Y:S01]  /*1730*/  ISETP.NE.AND P0, PT, R19, 0x1, PT ;  /* 0x000000011300780c */ /* 0x000fe20003f05270 */
[----:B--2---:R-:W-:-:S05]  /*1740*/  FFMA R17, R0, R5, R17 ;  /* 0x0000000500117223 */ /* 0x004fca0000000011 */
[----:B------:R1:W-:Y:S07]  /*1750*/  STG.E desc[UR8][R14.64], R17 ;  /* 0x000000110e007986 */ /* 0x0003ee000c101908 */
[----:B------:R-:W-:Y:S05]  /*1760*/  @!P0 BRA `(.L_x_34) ;  /* 0x0000000000208947 */ /* 0x000fea0003800000 */
[----:B------:R-:W1:Y:S01]  /*1770*/  LDG.E R5, desc[UR8][R14.64+-0x4] ;  /* 0xfffffc080e057981 */ /* 0x000e62000c1e1900 */
[----:B------:R-:W-:Y:S01]  /*1780*/  ISETP.NE.AND P0, PT, R19, 0x2, PT ;  /* 0x000000021300780c */ /* 0x000fe20003f05270 */
[----:B-1----:R-:W-:-:S05]  /*1790*/  FFMA R17, R0, R17, R5 ;  /* 0x0000001100117223 */ /* 0x002fca0000000005 */
[----:B------:R2:W-:Y:S07]  /*17a0*/  STG.E desc[UR8][R14.64+-0x4], R17 ;  /* 0xfffffc110e007986 */ /* 0x0005ee000c101908 */
[----:B------:R-:W-:Y:S05]  /*17b0*/  @!P0 BRA `(.L_x_34) ;  /* 0x00000000000c8947 */ /* 0x000fea0003800000 */
[----:B------:R-:W3:Y:S02]  /*17c0*/  LDG.E R5, desc[UR8][R14.64+-0x8] ;  /* 0xfffff8080e057981 */ /* 0x000ee4000c1e1900 */
[----:B---3--:R-:W-:-:S05]  /*17d0*/  FFMA R5, R0, R17, R5 ;  /* 0x0000001100057223 */ /* 0x008fca0000000005 */
[----:B------:R3:W-:Y:S02]  /*17e0*/  STG.E desc[UR8][R14.64+-0x8], R5 ;  /* 0xfffff8050e007986 */ /* 0x0007e4000c101908 */
.L_x_34:
[----:B------:R-:W-:Y:S05]  /*17f0*/  BSYNC.RECONVERGENT B0 ;  /* 0x0000000000007941 */ /* 0x000fea0003800200 */
.L_x_33:
[----:B------:R-:W-:-:S04]  /*1800*/  IADD3 R3, PT, PT, R22, R3, RZ ;  /* 0x0000000316037210 */ /* 0x000fc80007ffe0ff */
[----:B------:R-:W-:-:S13]  /*1810*/  ISETP.GE.AND P0, PT, R3, R4, PT ;  /* 0x000000040300720c */ /* 0x000fda0003f06270 */
[----:B------:R-:W-:Y:S05]  /*1820*/  @!P0 BRA `(.L_x_39) ;  /* 0xfffffff000188947 */ /* 0x000fea000383ffff */
[----:B------:R-:W-:Y:S05]  /*1830*/  EXIT ;  /* 0x000000000000794d */ /* 0x000fea0003800000 */
        .weak           $__internal_0_$__cuda_sm20_div_rn_f64_full
        .type           $__internal_0_$__cuda_sm20_div_rn_f64_full,@function
        .size           $__internal_0_$__cuda_sm20_div_rn_f64_full,(.L_x_79 - $__internal_0_$__cuda_sm20_div_rn_f64_full)
$__internal_0_$__cuda_sm20_div_rn_f64_full:
[C---:B------:R-:W-:Y:S01]  /*1840*/  FSETP.GEU.AND P0, PT, |R13|.reuse, 1.469367938527859385e-39, PT ;  /* 0x001000000d00780b */ /* 0x040fe20003f0e200 */
[----:B------:R-:W-:Y:S01]  /*1850*/  IMAD.MOV.U32 R20, RZ, RZ, 0x1 ;  /* 0x00000001ff147424 */ /* 0x000fe200078e00ff */
[C---:B------:R-:W-:Y:S01]  /*1860*/  LOP3.LUT R10, R13.reuse, 0x800fffff, RZ, 0xc0, !PT ;  /* 0x800fffff0d0a7812 */ /* 0x040fe200078ec0ff */
[----:B------:R-:W-:Y:S01]  /*1870*/  IMAD.MOV.U32 R27, RZ, RZ, 0x1ca00000 ;  /* 0x1ca00000ff1b7424 */ /* 0x000fe200078e00ff */
[----:B------:R-:W-:Y:S02]  /*1880*/  LOP3.LUT R25, R13, 0x7ff00000, RZ, 0xc0, !PT ;  /* 0x7ff000000d197812 */ /* 0x000fe400078ec0ff */
[----:B------:R-:W-:Y:S01]  /*1890*/  LOP3.LUT R11, R10, 0x3ff00000, RZ, 0xfc, !PT ;  /* 0x3ff000000a0b7812 */ /* 0x000fe200078efcff */
[----:B------:R-:W-:-:S06]  /*18a0*/  IMAD.MOV.U32 R10, RZ, RZ, R12 ;  /* 0x000000ffff0a7224 */ /* 0x000fcc00078e000c */
[----:B------:R-:W-:-:S06]  /*18b0*/  @!P0 DMUL R10, R12, 8.98846567431157953865e+307 ;  /* 0x7fe000000c0a8828 */ /* 0x000fcc0000000000 */
[----:B------:R-:W0:Y:S02]  /*18c0*/  MUFU.RCP64H R21, R11 ;  /* 0x0000000b00157308 */ /* 0x000e240000001800 */
[----:B0-----:R-:W-:-:S08]  /*18d0*/  DFMA R14, R20, -R10, 1 ;  /* 0x3ff00000140e742b */ /* 0x001fd0000000080a */
[----:B------:R-:W-:-:S08]  /*18e0*/  DFMA R14, R14, R14, R14 ;  /* 0x0000000e0e0e722b */ /* 0x000fd0000000000e */
[----:B------:R-:W-:Y:S01]  /*18f0*/  DFMA R20, R20, R14, R20 ;  /* 0x0000000e1414722b */ /* 0x000fe20000000014 */
[----:B------:R-:W-:Y:S01]  /*1900*/  IMAD.MOV.U32 R15, RZ, RZ, R17 ;  /* 0x000000ffff0f7224 */ /* 0x000fe200078e0011 */
[----:B------:R-:W-:-:S04]  /*1910*/  MOV R14, R16 ;  /* 0x00000010000e7202 */ /* 0x000fc80000000f00 */
[----:B------:R-:W-:Y:S02]  /*1920*/  LOP3.LUT R26, R15, 0x7ff00000, RZ, 0xc0, !PT ;  /* 0x7ff000000f1a7812 */ /* 0x000fe400078ec0ff */
[C---:B------:R-:W-:Y:S01]  /*1930*/  DFMA R18, R20.reuse, -R10, 1 ;  /* 0x3ff000001412742b */ /* 0x040fe2000000080a */
[----:B------:R-:W-:Y:S01]  /*1940*/  IMAD.MOV.U32 R16, RZ, RZ, R14 ;  /* 0x000000ffff107224 */ /* 0x000fe200078e000e */
[----:B------:R-:W-:Y:S02]  /*1950*/  ISETP.GE.U32.AND P1, PT, R26, R25, PT ;  /* 0x000000191a00720c */ /* 0x000fe40003f26070 */
[----:B------:R-:W-:Y:S02]  /*1960*/  MOV R28, R26 ;  /* 0x0000001a001c7202 */ /* 0x000fe40000000f00 */
[----:B------:R-:W-:Y:S02]  /*1970*/  SEL R17, R27, 0x63400000, !P1 ;  /* 0x634000001b117807 */ /* 0x000fe40004800000 */
[----:B------:R-:W-:Y:S01]  /*1980*/  DFMA R18, R20, R18, R20 ;  /* 0x000000121412722b */ /* 0x000fe20000000014 */
[----:B------:R-:W-:-:S02]  /*1990*/  FSETP.GEU.AND P1, PT, |R15|, 1.469367938527859385e-39, PT ;  /* 0x001000000f00780b */ /* 0x000fc40003f2e200 */
[----:B------:R-:W-:-:S11]  /*19a0*/  LOP3.LUT R17, R17, 0x800fffff, R15, 0xf8, !PT ;  /* 0x800fffff11117812 */ /* 0x000fd600078ef80f */
[----:B------:R-:W-:Y:S05]  /*19b0*/  @P1 BRA `(.L_x_40) ;  /* 0x0000000000201947 */ /* 0x000fea0003800000 */
[----:B------:R-:W-:Y:S01]  /*19c0*/  LOP3.LUT R21, R13, 0x7ff00000, RZ, 0xc0, !PT ;  /* 0x7ff000000d157812 */ /* 0x000fe200078ec0ff */
[----:B------:R-:W-:-:S03]  /*19d0*/  IMAD.MOV.U32 R20, RZ, RZ, RZ ;  /* 0x000000ffff147224 */ /* 0x000fc600078e00ff */
[----:B------:R-:W-:-:S04]  /*19e0*/  ISETP.GE.U32.AND P1, PT, R26, R21, PT ;  /* 0x000000151a00720c */ /* 0x000fc80003f26070 */
[----:B------:R-:W-:-:S04]  /*19f0*/  SEL R21, R27, 0x63400000, !P1 ;  /* 0x634000001b157807 */ /* 0x000fc80004800000 */
[----:B------:R-:W-:-:S04]  /*1a00*/  LOP3.LUT R21, R21, 0x80000000, R15, 0xf8, !PT ;  /* 0x8000000015157812 */ /* 0x000fc800078ef80f */
[----:B------:R-:W-:-:S06]  /*1a10*/  LOP3.LUT R21, R21, 0x100000, RZ, 0xfc, !PT ;  /* 0x0010000015157812 */ /* 0x000fcc00078efcff */
[----:B------:R-:W-:-:S10]  /*1a20*/  DFMA R16, R16, 2, -R20 ;  /* 0x400000001010782b */ /* 0x000fd40000000814 */
[----:B------:R-:W-:-:S07]  /*1a30*/  LOP3.LUT R28, R17, 0x7ff00000, RZ, 0xc0, !PT ;  /* 0x7ff00000111c7812 */ /* 0x000fce00078ec0ff */
.L_x_40:
[----:B------:R-:W-:Y:S01]  /*1a40*/  DMUL R20, R18, R16 ;  /* 0x0000001012147228 */ /* 0x000fe20000000000 */
[----:B------:R-:W-:-:S07]  /*1a50*/  @!P0 LOP3.LUT R25, R11, 0x7ff00000, RZ, 0xc0, !PT ;  /* 0x7ff000000b198812 */ /* 0x000fce00078ec0ff */
[----:B------:R-:W-:-:S08]  /*1a60*/  DFMA R22, R20, -R10, R16 ;  /* 0x8000000a1416722b */ /* 0x000fd00000000010 */
[----:B------:R-:W-:Y:S01]  /*1a70*/  DFMA R22, R18, R22, R20 ;  /* 0x000000161216722b */ /* 0x000fe20000000014 */
[----:B------:R-:W-:-:S04]  /*1a80*/  IADD3 R18, PT, PT, R28, -0x1, RZ ;  /* 0xffffffff1c127810 */ /* 0x000fc80007ffe0ff */
[----:B------:R-:W-:Y:S01]  /*1a90*/  ISETP.GT.U32.AND P0, PT, R18, 0x7feffffe, PT ;  /* 0x7feffffe1200780c */ /* 0x000fe20003f04070 */
[----:B------:R-:W-:-:S05]  /*1aa0*/  VIADD R18, R25, 0xffffffff ;  /* 0xffffffff19127836 */ /* 0x000fca0000000000 */
[----:B------:R-:W-:-:S13]  /*1ab0*/  ISETP.GT.U32.OR P0, PT, R18, 0x7feffffe, P0 ;  /* 0x7feffffe1200780c */ /* 0x000fda0000704470 */
[----:B------:R-:W-:Y:S05]  /*1ac0*/  @P0 BRA `(.L_x_41) ;  /* 0x00000000006c0947 */ /* 0x000fea0003800000 */
[----:B------:R-:W-:-:S04]  /*1ad0*/  LOP3.LUT R15, R13, 0x7ff00000, RZ, 0xc0, !PT ;  /* 0x7ff000000d0f7812 */ /* 0x000fc800078ec0ff */
[CC--:B------:R-:W-:Y:S02]  /*1ae0*/  VIADDMNMX R14, R26.reuse, -R15.reuse, 0xb9600000, !PT ;  /* 0xb96000001a0e7446 */ /* 0x0c0fe4000780090f */
[----:B------:R-:W-:Y:S02]  /*1af0*/  ISETP.GE.U32.AND P0, PT, R26, R15, PT ;  /* 0x0000000f1a00720c */ /* 0x000fe40003f06070 */
[----:B------:R-:W-:Y:S02]  /*1b00*/  VIMNMX R14, PT, PT, R14, 0x46a00000, PT ;  /* 0x46a000000e0e7848 */ /* 0x000fe40003fe0100 */
[----:B------:R-:W-:-:S05]  /*1b10*/  SEL R27, R27, 0x63400000, !P0 ;  /* 0x634000001b1b7807 */ /* 0x000fca0004000000 */
[----:B------:R-:W-:Y:S02]  /*1b20*/  IMAD.IADD R20, R14, 0x1, -R27 ;  /* 0x000000010e147824 */ /* 0x000fe400078e0a1b */
[----:B------:R-:W-:-:S03]  /*1b30*/  IMAD.MOV.U32 R14, RZ, RZ, RZ ;  /* 0x000000ffff0e7224 */ /* 0x000fc600078e00ff */
[----:B------:R-:W-:-:S06]  /*1b40*/  IADD3 R15, PT, PT, R20, 0x7fe00000, RZ ;  /* 0x7fe00000140f7810 */ /* 0x000fcc0007ffe0ff */
[----:B------:R-:W-:-:S10]  /*1b50*/  DMUL R18, R22, R14 ;  /* 0x0000000e16127228 */ /* 0x000fd40000000000 */
[----:B------:R-:W-:-:S13]  /*1b60*/  FSETP.GTU.AND P0, PT, |R19|, 1.469367938527859385e-39, PT ;  /* 0x001000001300780b */ /* 0x000fda0003f0c200 */
[----:B------:R-:W-:Y:S05]  /*1b70*/  @P0 BRA `(.L_x_42) ;  /* 0x0000000000940947 */ /* 0x000fea0003800000 */
[----:B------:R-:W-:Y:S01]  /*1b80*/  DFMA R10, R22, -R10, R16 ;  /* 0x8000000a160a722b */ /* 0x000fe20000000010 */
[----:B------:R-:W-:-:S09]  /*1b90*/  IMAD.MOV.U32 R14, RZ, RZ, RZ ;  /* 0x000000ffff0e7224 */ /* 0x000fd200078e00ff */
[C---:B------:R-:W-:Y:S02]  /*1ba0*/  FSETP.NEU.AND P0, PT, R11.reuse, RZ, PT ;  /* 0x000000ff0b00720b */ /* 0x040fe40003f0d000 */
[----:B------:R-:W-:-:S04]  /*1bb0*/  LOP3.LUT R13, R11, 0x80000000, R13, 0x48, !PT ;  /* 0x800000000b0d7812 */ /* 0x000fc800078e480d */
[----:B------:R-:W-:-:S07]  /*1bc0*/  LOP3.LUT R15, R13, R15, RZ, 0xfc, !PT ;  /* 0x0000000f0d0f7212 */ /* 0x000fce00078efcff */
[----:B------:R-:W-:Y:S05]  /*1bd0*/  @!P0 BRA `(.L_x_42) ;  /* 0x00000000007c8947 */ /* 0x000fea0003800000 */
[----:B------:R-:W-:Y:S01]  /*1be0*/  IADD3 R11, PT, PT, -R20, RZ, RZ ;  /* 0x000000ff140b7210 */ /* 0x000fe20007ffe1ff */
[----:B------:R-:W-:Y:S01]  /*1bf0*/  IMAD.MOV.U32 R10, RZ, RZ, RZ ;  /* 0x000000ffff0a7224 */ /* 0x000fe200078e00ff */
[----:B------:R-:W-:-:S05]  /*1c00*/  DMUL.RP R14, R22, R14 ;  /* 0x0000000e160e7228 */ /* 0x000fca0000008000 */
[----:B------:R-:W-:-:S05]  /*1c10*/  DFMA R10, R18, -R10, R22 ;  /* 0x8000000a120a722b */ /* 0x000fca0000000016 */
[----:B------:R-:W-:Y:S02]  /*1c20*/  LOP3.LUT R13, R15, R13, RZ, 0x3c, !PT ;  /* 0x0000000d0f0d7212 */ /* 0x000fe400078e3cff */
[----:B------:R-:W-:-:S04]  /*1c30*/  IADD3 R10, PT, PT, -R20, -0x43300000, RZ ;  /* 0xbcd00000140a7810 */ /* 0x000fc80007ffe1ff */
[----:B------:R-:W-:-:S04]  /*1c40*/  FSETP.NEU.AND P0, PT, |R11|, R10, PT ;  /* 0x0000000a0b00720b */ /* 0x000fc80003f0d200 */
[----:B------:R-:W-:Y:S02]  /*1c50*/  FSEL R18, R14, R18, !P0 ;  /* 0x000000120e127208 */ /* 0x000fe40004000000 */
[----:B------:R-:W-:Y:S01]  /*1c60*/  FSEL R19, R13, R19, !P0 ;  /* 0x000000130d137208 */ /* 0x000fe20004000000 */
[----:B------:R-:W-:Y:S06]  /*1c70*/  BRA `(.L_x_42) ;  /* 0x0000000000547947 */ /* 0x000fec0003800000 */
.L_x_41:
[----:B------:R-:W-:-:S14]  /*1c80*/  DSETP.NAN.AND P0, PT, R14, R14, PT ;  /* 0x0000000e0e00722a */ /* 0x000fdc0003f08000 */
[----:B------:R-:W-:Y:S05]  /*1c90*/  @P0 BRA `(.L_x_43) ;  /* 0x0000000000440947 */ /* 0x000fea0003800000 */
[----:B------:R-:W-:-:S14]  /*1ca0*/  DSETP.NAN.AND P0, PT, R12, R12, PT ;  /* 0x0000000c0c00722a */ /* 0x000fdc0003f08000 */
[----:B------:R-:W-:Y:S05]  /*1cb0*/  @P0 BRA `(.L_x_44) ;  /* 0x0000000000300947 */ /* 0x000fea0003800000 */
[----:B------:R-:W-:Y:S01]  /*1cc0*/  ISETP.NE.AND P0, PT, R28, R25, PT ;  /* 0x000000191c00720c */ /* 0x000fe20003f05270 */
[----:B------:R-:W-:Y:S01]  /*1cd0*/  IMAD.MOV.U32 R18, RZ, RZ, 0x0 ;  /* 0x00000000ff127424 */ /* 0x000fe200078e00ff */
[----:B------:R-:W-:-:S11]  /*1ce0*/  MOV R19, 0xfff80000 ;  /* 0xfff8000000137802 */ /* 0x000fd60000000f00 */
[----:B------:R-:W-:Y:S05]  /*1cf0*/  @!P0 BRA `(.L_x_42) ;  /* 0x0000000000348947 */ /* 0x000fea0003800000 */
[----:B------:R-:W-:Y:S02]  /*1d00*/  ISETP.NE.AND P0, PT, R28, 0x7ff00000, PT ;  /* 0x7ff000001c00780c */ /* 0x000fe40003f05270 */
[----:B------:R-:W-:Y:S02]  /*1d10*/  LOP3.LUT R19, R15, 0x80000000, R13, 0x48, !PT ;  /* 0x800000000f137812 */ /* 0x000fe400078e480d */
[----:B------:R-:W-:-:S13]  /*1d20*/  ISETP.EQ.OR P0, PT, R25, RZ, !P0 ;  /* 0x000000ff1900720c */ /* 0x000fda0004702670 */
[----:B------:R-:W-:Y:S01]  /*1d30*/  @P0 LOP3.LUT R10, R19, 0x7ff00000, RZ, 0xfc, !PT ;  /* 0x7ff00000130a0812 */ /* 0x000fe200078efcff */
[----:B------:R-:W-:Y:S02]  /*1d40*/  @!P0 IMAD.MOV.U32 R18, RZ, RZ, RZ ;  /* 0x000000ffff128224 */ /* 0x000fe400078e00ff */
[----:B------:R-:W-:Y:S01]  /*1d50*/  @P0 IMAD.MOV.U32 R18, RZ, RZ, RZ ;  /* 0x000000ffff120224 */ /* 0x000fe200078e00ff */
[----:B------:R-:W-:Y:S01]  /*1d60*/  @P0 MOV R19, R10 ;  /* 0x0000000a00130202 */ /* 0x000fe20000000f00 */
[----:B------:R-:W-:Y:S06]  /*1d70*/  BRA `(.L_x_42) ;  /* 0x0000000000147947 */ /* 0x000fec0003800000 */
.L_x_44:
[----:B------:R-:W-:Y:S01]  /*1d80*/  LOP3.LUT R19, R13, 0x80000, RZ, 0xfc, !PT ;  /* 0x000800000d137812 */ /* 0x000fe200078efcff */
[----:B------:R-:W-:Y:S01]  /*1d90*/  IMAD.MOV.U32 R18, RZ, RZ, R12 ;  /* 0x000000ffff127224 */ /* 0x000fe200078e000c */
[----:B------:R-:W-:Y:S06]  /*1da0*/  BRA `(.L_x_42) ;  /* 0x0000000000087947 */ /* 0x000fec0003800000 */
.L_x_43:
[----:B------:R-:W-:Y:S01]  /*1db0*/  LOP3.LUT R19, R15, 0x80000, RZ, 0xfc, !PT ;  /* 0x000800000f137812 */ /* 0x000fe200078efcff */
[----:B------:R-:W-:-:S07]  /*1dc0*/  IMAD.MOV.U32 R18, RZ, RZ, R14 ;  /* 0x000000ffff127224 */ /* 0x000fce00078e000e */
.L_x_42:
[----:B------:R-:W-:Y:S01]  /*1dd0*/  MOV R10, R4 ;  /* 0x00000004000a7202 */ /* 0x000fe20000000f00 */
[----:B------:R-:W-:-:S04]  /*1de0*/  IMAD.MOV.U32 R11, RZ, RZ, 0x0 ;  /* 0x00000000ff0b7424 */ /* 0x000fc800078e00ff */
[----:B------:R-:W-:Y:S05]  /*1df0*/  RET.REL.NODEC R10 `(_Z21localWeightAndSweep_RPfS_iifPi) ;  /* 0xffffffe00a807950 */ /* 0x000fea0003c3ffff */
.L_x_45:
        /* <DEDUP_REMOVED lines=16> */
.L_x_79:


//--------------------- .text._Z19coarseToFineSweep_LPfS_iifPi --------------------------
	.section	.text._Z19coarseToFineSweep_LPfS_iifPi,"ax",@progbits
	.align	128
        .global         _Z19coarseToFineSweep_LPfS_iifPi
        .type           _Z19coarseToFineSweep_LPfS_iifPi,@function
        .size           _Z19coarseToFineSweep_LPfS_iifPi,(.L_x_85 - _Z19coarseToFineSweep_LPfS_iifPi)
        .other          _Z19coarseToFineSweep_LPfS_iifPi,@"STO_CUDA_ENTRY STV_DEFAULT"
_Z19coarseToFineSweep_LPfS_iifPi:
.text._Z19coarseToFineSweep_LPfS_iifPi:
[----:B------:R-:W-:Y:S08]  /*0000*/  LDC R1, c[0x0][0x37c] ;  /* 0x0000df00ff017b82 */ /* 0x000ff00000000800 */
[----:B------:R-:W0:Y:S01]  /*0010*/  LDC.64 R10, c[0x0][0x390] ;  /* 0x0000e400ff0a7b82 */ /* 0x000e220000000a00 */
[----:B------:R-:W1:Y:S07]  /*0020*/  S2R R13, SR_TID.X ;  /* 0x00000000000d7919 */ /* 0x000e6e0000002100 */
[----:B------:R-:W1:Y:S08]  /*0030*/  S2UR UR4, SR_CTAID.X ;  /* 0x00000000000479c3 */ /* 0x000e700000002500 */
[----:B------:R-:W1:Y:S01]  /*0040*/  LDC R12, c[0x0][0x360] ;  /* 0x0000d800ff0c7b82 */ /* 0x000e620000000800 */
[----:B0-----:R-:W-:-:S04]  /*0050*/  IABS R5, R11 ;  /* 0x0000000b00057213 */ /* 0x001fc80000000000 */
[----:B------:R-:W0:Y:S01]  /*0060*/  I2F.RP R0, R5 ;  /* 0x0000000500007306 */ /* 0x000e220000209400 */
[----:B-1----:R-:W-:-:S07]  /*0070*/  IMAD R13, R12, UR4, R13 ;  /* 0x000000040c0d7c24 */ /* 0x002fce000f8e020d */
[----:B0-----:R-:W0:Y:S02]  /*0080*/  MUFU.RCP R0, R0 ;  /* 0x0000000000007308 */ /* 0x001e240000001000 */
[----:B0-----:R-:W-:-:S06]  /*0090*/  IADD3 R2, PT, PT, R0, 0xffffffe, RZ ;  /* 0x0ffffffe00027810 */ /* 0x001fcc0007ffe0ff */
[----:B------:R0:W1:Y:S02]  /*00a0*/  F2I.FTZ.U32.TRUNC.NTZ R3, R2 ;  /* 0x0000000200037305 */ /* 0x000064000021f000 */
[----:B0-----:R-:W-:Y:S02]  /*00b0*/  HFMA2 R2, -RZ, RZ, 0, 0 ;  /* 0x00000000ff027431 */ /* 0x001fe400000001ff */
[----:B-1----:R-:W-:-:S04]  /*00c0*/  IMAD.MOV R4, RZ, RZ, -R3 ;  /* 0x000000ffff047224 */ /* 0x002fc800078e0a03 */
[----:B------:R-:W-:Y:S01]  /*00d0*/  IMAD R7, R4, R5, RZ ;  /* 0x0000000504077224 */ /* 0x000fe200078e02ff */
[----:B------:R-:W-:-:S03]  /*00e0*/  IABS R4, R10 ;  /* 0x0000000a00047213 */ /* 0x000fc60000000000 */
[----:B------:R-:W-:-:S06]  /*00f0*/  IMAD.HI.U32 R3, R3, R7, R2 ;  /* 0x0000000703037227 */ /* 0x000fcc00078e0002 */
[----:B------:R-:W-:-:S04]  /*0100*/  IMAD.HI.U32 R3, R3, R4, RZ ;  /* 0x0000000403037227 */ /* 0x000fc800078e00ff */
[----:B------:R-:W-:-:S04]  /*0110*/  IMAD.MOV R0, RZ, RZ, -R3 ;  /* 0x000000ffff007224 */ /* 0x000fc800078e0a03 */
[----:B------:R-:W-:-:S05]  /*0120*/  IMAD R0, R5, R0, R4 ;  /* 0x0000000005007224 */ /* 0x000fca00078e0204 */
[----:B------:R-:W-:-:S13]  /*0130*/  ISETP.GT.U32.AND P2, PT, R5, R0, PT ;  /* 0x000000000500720c */ /* 0x000fda0003f44070 */
[-C--:B------:R-:W-:Y:S01]  /*0140*/  @!P2 IADD3 R0, PT, PT, R0, -R5.reuse, RZ ;  /* 0x800000050000a210 */ /* 0x080fe20007ffe0ff */
[----:B------:R-:W-:Y:S01]  /*0150*/  @!P2 VIADD R3, R3, 0x1 ;  /* 0x000000010303a836 */ /* 0x000fe20000000000 */
[----:B------:R-:W-:Y:S02]  /*0160*/  ISETP.NE.AND P2, PT, R11, RZ, PT ;  /* 0x000000ff0b00720c */ /* 0x000fe40003f45270 */
[----:B------:R-:W-:Y:S02]  /*0170*/  ISETP.GE.U32.AND P0, PT, R0, R5, PT ;  /* 0x000000050000720c */ /* 0x000fe40003f06070 */
[----:B------:R-:W-:-:S04]  /*0180*/  LOP3.LUT R0, R10, R11, RZ, 0x3c, !PT ;  /* 0x0000000b0a007212 */ /* 0x000fc800078e3cff */
[----:B------:R-:W-:-:S07]  /*0190*/  ISETP.GE.AND P1, PT, R0, RZ, PT ;  /* 0x000000ff0000720c */ /* 0x000fce0003f26270 */
[----:B------:R-:W-:-:S06]  /*01a0*/  @P0 IADD3 R3, PT, PT, R3, 0x1, RZ ;  /* 0x0000000103030810 */ /* 0x000fcc0007ffe0ff */
[----:B------:R-:W-:Y:S01]  /*01b0*/  @!P1 IMAD.MOV R3, RZ, RZ, -R3 ;  /* 0x000000ffff039224 */ /* 0x000fe200078e0a03 */
[----:B------:R-:W-:-:S04]  /*01c0*/  @!P2 LOP3.LUT R3, RZ, R11, RZ, 0x33, !PT ;  /* 0x0000000bff03a212 */ /* 0x000fc800078e33ff */
[C---:B------:R-:W-:Y:S01]  /*01d0*/  IADD3 R0, PT, PT, -R3.reuse, RZ, RZ ;  /* 0x000000ff03007210 */ /* 0x040fe20007ffe1ff */
[----:B------:R-:W-:-:S04]  /*01e0*/  VIADD R8, R3, 0x1 ;  /* 0x0000000103087836 */ /* 0x000fc80000000000 */
[----:B------:R-:W-:-:S05]  /*01f0*/  IMAD R0, R11, R0, R10 ;  /* 0x000000000b007224 */ /* 0x000fca00078e020a */
[----:B------:R-:W-:-:S13]  /*0200*/  ISETP.GT.AND P0, PT, R0, RZ, PT ;  /* 0x000000ff0000720c */ /* 0x000fda0003f04270 */
[----:B------:R-:W-:-:S04]  /*0210*/  @!P0 IADD3 R8, PT, PT, R3, RZ, RZ ;  /* 0x000000ff03088210 */ /* 0x000fc80007ffe0ff */
[----:B------:R-:W-:-:S13]  /*0220*/  ISETP.GE.AND P0, PT, R13, R8, PT ;  /* 0x000000080d00720c */ /* 0x000fda0003f06270 */
[----:B------:R-:W-:Y:S05]  /*0230*/  @P0 EXIT ;  /* 0x000000000000094d */ /* 0x000fea0003800000 */
[----:B------:R-:W0:Y:S01]  /*0240*/  LDC R3, c[0x0][0x398] ;  /* 0x0000e600ff037b82 */ /* 0x000e220000000800 */
[----:B------:R-:W-:Y:S01]  /*0250*/  IMAD.MOV.U32 R2, RZ, RZ, 0x3bbb989d ;  /* 0x3bbb989dff027424 */ /* 0x000fe200078e00ff */
[----:B------:R-:W-:Y:S01]  /*0260*/  MOV R5, 0x437c0000 ;  /* 0x437c000000057802 */ /* 0x000fe20000000f00 */
[----:B------:R-:W1:Y:S01]  /*0270*/  LDCU.128 UR4, c[0x0][0x380] ;  /* 0x00007000ff0477ac */ /* 0x000e620008000c00 */
[----:B------:R-:W-:Y:S01]  /*0280*/  IADD3 R10, PT, PT, R8, -0x1, RZ ;  /* 0xffffffff080a7810 */ /* 0x000fe20007ffe0ff */
[----:B------:R-:W2:Y:S01]  /*0290*/  LDCU UR10, c[0x0][0x370] ;  /* 0x00006e00ff0a77ac */ /* 0x000ea20008000800 */
[----:B------:R-:W3:Y:S01]  /*02a0*/  LDCU.64 UR8, c[0x0][0x358] ;  /* 0x00006b00ff0877ac */ /* 0x000ee20008000a00 */
[----:B-1----:R-:W-:Y:S02]  /*02b0*/  UIADD3 UR6, UP0, UPT, UR6, 0x8, URZ ;  /* 0x0000000806067890 */ /* 0x002fe4000ff1e0ff */
[----:B------:R-:W-:Y:S01]  /*02c0*/  UIADD3 UR4, UP1, UPT, UR4, 0x8, URZ ;  /* 0x0000000804047890 */ /* 0x000fe2000ff3e0ff */
[----:B0-----:R-:W-:Y:S01]  /*02d0*/  FFMA.SAT R2, R3, -R2, 0.5 ;  /* 0x3f00000003027423 */ /* 0x001fe20000002802 */
[----:B--2---:R-:W-:Y:S01]  /*02e0*/  IMAD R12, R12, UR10, RZ ;  /* 0x0000000a0c0c7c24 */ /* 0x004fe2000f8e02ff */
[----:B------:R-:W-:-:S02]  /*02f0*/  UIADD3.X UR7, UPT, UPT, URZ, UR7, URZ, UP0, !UPT ;  /* 0x00000007ff077290 */ /* 0x000fc400087fe4ff */
[----:B------:R-:W-:Y:S01]  /*0300*/  FFMA.RM R4, R2, R5, 12582913 ;  /* 0x4b40000102047423 */ /* 0x000fe20000004005 */
[----:B------:R-:W-:Y:S01]  /*0310*/  IMAD R5, R10, R11, RZ ;  /* 0x0000000b0a057224 */ /* 0x000fe200078e02ff */
[----:B------:R-:W-:Y:S01]  /*0320*/  IADD3 R11, PT, PT, R11, -0x1, RZ ;  /* 0xffffffff0b0b7810 */ /* 0x000fe20007ffe0ff */
[----:B------:R-:W-:Y:S01]  /*0330*/  UIADD3.X UR5, UPT, UPT, URZ, UR5, URZ, UP1, !UPT ;  /* 0x00000005ff057290 */ /* 0x000fe20008ffe4ff */
[C---:B------:R-:W-:Y:S01]  /*0340*/  FADD R2, R4.reuse, -12583039 ;  /* 0xcb40007f04027421 */ /* 0x040fe20000000000 */
[----:B------:R-:W-:Y:S02]  /*0350*/  IMAD.SHL.U32 R9, R4, 0x800000, RZ ;  /* 0x0080000004097824 */ /* 0x000fe400078e00ff */
[----:B------:R-:W-:Y:S02]  /*0360*/  VIADD R14, R5, 0xffffffff ;  /* 0xffffffff050e7836 */ /* 0x000fe40000000000 */
[----:B------:R-:W-:-:S04]  /*0370*/  FFMA R2, R3, -1.4426950216293334961, -R2 ;  /* 0xbfb8aa3b03027823 */ /* 0x000fc80000000802 */
[----:B------:R-:W-:Y:S02]  /*0380*/  FFMA R6, R3, -1.925963033500011079e-08, R2 ;  /* 0xb2a5706003067823 */ /* 0x000fe40000000002 */
[----:B------:R-:W0:Y:S04]  /*0390*/  LDC.64 R2, c[0x0][0x380] ;  /* 0x0000e000ff027b82 */ /* 0x000e280000000a00 */
[----:B------:R-:W1:Y:S02]  /*03a0*/  MUFU.EX2 R6, R6 ;  /* 0x0000000600067308 */ /* 0x000e640000000800 */
[----:B-1----:R-:W-:Y:S01]  /*03b0*/  FMUL R9, R9, R6 ;  /* 0x0000000609097220 */ /* 0x002fe20000400000 */
[----:B0--3--:R-:W-:-:S07]  /*03c0*/  IMAD.WIDE R2, R5, 0x4, R2 ;  /* 0x0000000405027825 */ /* 0x009fce00078e0202 */
.L_x_54:
[----:B------:R-:W-:Y:S01]  /*03d0*/  ISETP.NE.AND P1, PT, R13, R10, PT ;  /* 0x0000000a0d00720c */ /* 0x000fe20003f25270 */
[----:B0-----:R-:W0:-:S12]  /*03e0*/  LDC R5, c[0x0][0x394] ;  /* 0x0000e500ff057b82 */ /* 0x001e180000000800 */
[----:B-1---5:R1:W5:Y:S01]  /*03f0*/  @!P1 LDG.E R16, desc[UR8][R2.64+-0x4] ;  /* 0xfffffc0802109981 */ /* 0x022362000c1e1900 */
[----:B------:R-:W-:Y:S01]  /*0400*/  ISETP.NE.AND P0, PT, R13, R10, PT ;  /* 0x0000000a0d00720c */ /* 0x000fe20003f05270 */
[----:B------:R-:W-:Y:S01]  /*0410*/  BSSY.RECONVERGENT B0, `(.L_x_46) ;  /* 0x0000013000007945 */ /* 0x000fe20003800200 */
[C---:B------:R-:W-:Y:S02]  /*0420*/  ISETP.GT.AND P2, PT, R0.reuse, RZ, PT ;  /* 0x000000ff0000720c */ /* 0x040fe40003f44270 */
[----:B--2---:R-:W-:Y:S02]  /*0430*/  @!P1 MOV R15, R14 ;  /* 0x0000000e000f9202 */ /* 0x004fe40000000f00 */
[----:B0-----:R-:W-:-:S04]  /*0440*/  SEL R4, R0, R5, !P0 ;  /* 0x0000000500047207 */ /* 0x001fc80004000000 */
[----:B------:R-:W-:-:S04]  /*0450*/  SEL R4, R4, R5, P2 ;  /* 0x0000000504047207 */ /* 0x000fc80001000000 */
[----:B------:R-:W-:Y:S01]  /*0460*/  @!P1 IADD3 R4, PT, PT, R4, 0x1, RZ ;  /* 0x0000000104049810 */ /* 0x000fe20007ffe0ff */
[----:B-1----:R-:W-:Y:S06]  /*0470*/  @!P1 BRA `(.L_x_47) ;  /* 0x0000000000309947 */ /* 0x002fec0003800000 */
[----:B------:R-:W-:Y:S01]  /*0480*/  ISETP.NE.AND P0, PT, R13, RZ, PT ;  /* 0x000000ff0d00720c */ /* 0x000fe20003f05270 */
[----:B------:R-:W-:Y:S02]  /*0490*/  HFMA2 R15, -RZ, RZ, 0, 0 ;  /* 0x00000000ff0f7431 */ /* 0x000fe400000001ff */
[----:B-----5:R-:W-:Y:S01]  /*04a0*/  IMAD.MOV.U32 R16, RZ, RZ, RZ ;  /* 0x000000ffff107224 */ /* 0x020fe200078e00ff */
[----:B------:R-:W-:-:S09]  /*04b0*/  MOV R4, R11 ;  /* 0x0000000b00047202 */ /* 0x000fd20000000f00 */
[----:B------:R-:W-:Y:S05]  /*04c0*/  @!P0 BRA `(.L_x_47) ;  /* 0x00000000001c8947 */ /* 0x000fea0003800000 */
[----:B------:R-:W0:Y:S01]  /*04d0*/  LDC.64 R16, c[0x0][0x380] ;  /* 0x0000e000ff107b82 */ /* 0x000e220000000a00 */
[----:B------:R-:W-:-:S04]  /*04e0*/  IMAD R15, R13, R5, RZ ;  /* 0x000000050d0f7224 */ /* 0x000fc800078e02ff */
[----:B0-----:R-:W-:-:S06]  /*04f0*/  IMAD.WIDE R16, R15, 0x4, R16 ;  /* 0x000000040f107825 */ /* 0x001fcc00078e0210 */
[----:B------:R0:W5:Y:S01]  /*0500*/  LDG.E R16, desc[UR8][R16.64+-0x4] ;  /* 0xfffffc0810107981 */ /* 0x000162000c1e1900 */
[----:B------:R-:W1:Y:S01]  /*0510*/  LDCU UR10, c[0x0][0x394] ;  /* 0x00007280ff0a77ac */ /* 0x000e620008000800 */
[----:B------:R-:W-:Y:S01]  /*0520*/  VIADD R15, R15, 0xffffffff ;  /* 0xffffffff0f0f7836 */ /* 0x000fe20000000000 */
[----:B01----:R-:W-:-:S07]  /*0530*/  MOV R4, UR10 ;  /* 0x0000000a00047c02 */ /* 0x003fce0008000f00 */
.L_x_47:
[----:B------:R-:W-:Y:S05]  /*0540*/  BSYNC.RECONVERGENT B0 ;  /* 0x0000000000007941 */ /* 0x000fea0003800200 */
.L_x_46:
[----:B------:R-:W-:Y:S01]  /*0550*/  ISETP.GE.AND P0, PT, R4, 0x2, PT ;  /* 0x000000020400780c */ /* 0x000fe20003f06270 */
[----:B------:R-:W-:-:S12]  /*0560*/  BSSY.RECONVERGENT B0, `(.L_x_48) ;  /* 0x0000042000007945 */ /* 0x000fd80003800200 */
[----:B------:R-:W-:Y:S05]  /*0570*/  @!P0 BRA `(.L_x_49) ;  /* 0x0000000400008947 */ /* 0x000fea0003800000 */
[C---:B------:R-:W-:Y:S01]  /*0580*/  IADD3 R5, PT, PT, R4.reuse, -0x2, RZ ;  /* 0xfffffffe04057810 */ /* 0x040fe20007ffe0ff */
[----:B------:R-:W-:Y:S01]  /*0590*/  VIADD R18, R4, 0xffffffff ;  /* 0xffffffff04127836 */ /* 0x000fe20000000000 */
[----:B------:R-:W-:Y:S01]  /*05a0*/  BSSY.RECONVERGENT B1, `(.L_x_50) ;  /* 0x0000027000017945 */ /* 0x000fe20003800200 */
[----:B------:R-:W-:Y:S01]  /*05b0*/  HFMA2 R6, -RZ, RZ, 0, 5.9604644775390625e-08 ;  /* 0x00000001ff067431 */ /* 0x000fe200000001ff */
[----:B------:R-:W-:Y:S02]  /*05c0*/  ISETP.GE.U32.AND P0, PT, R5, 0x3, PT ;  /* 0x000000030500780c */ /* 0x000fe40003f06070 */
[----:B------:R-:W-:-:S11]  /*05d0*/  LOP3.LUT R20, R18, 0x3, RZ, 0xc0, !PT ;  /* 0x0000000312147812 */ /* 0x000fd600078ec0ff */
[----:B------:R-:W-:Y:S05]  /*05e0*/  @!P0 BRA `(.L_x_51) ;  /* 0x0000000000888947 */ /* 0x000fea0003800000 */
[----:B------:R-:W-:Y:S01]  /*05f0*/  LOP3.LUT R18, R18, 0xfffffffc, RZ, 0xc0, !PT ;  /* 0xfffffffc12127812 */ /* 0x000fe200078ec0ff */
[----:B------:R-:W-:Y:S01]  /*0600*/  BSSY.RECONVERGENT B2, `(.L_x_52) ;  /* 0x000001f000027945 */ /* 0x000fe20003800200 */
[----:B------:R-:W-:Y:S01]  /*0610*/  IADD3 R19, PT, PT, R15, 0x1, RZ ;  /* 0x000000010f137810 */ /* 0x000fe20007ffe0ff */
[----:B------:R-:W-:Y:S01]  /*0620*/  IMAD.MOV.U32 R17, RZ, RZ, RZ ;  /* 0x000000ffff117224 */ /* 0x000fe200078e00ff */
[----:B------:R-:W-:-:S07]  /*0630*/  IADD3 R18, PT, PT, -R18, RZ, RZ ;  /* 0x000000ff12127210 */ /* 0x000fce0007ffe1ff */
.L_x_53:
[----:B------:R-:W-:Y:S01]  /*0640*/  MOV R4, UR6 ;  /* 0x0000000600047c02 */ /* 0x000fe20008000f00 */
[----:B------:R-:W-:-:S04]  /*0650*/  IMAD.U32 R5, RZ, RZ, UR7 ;  /* 0x00000007ff057e24 */ /* 0x000fc8000f8e00ff */
[----:B------:R-:W-:-:S05]  /*0660*/  IMAD.WIDE R4, R19, 0x4, R4 ;  /* 0x0000000413047825 */ /* 0x000fca00078e0204 */
[----:B0-----:R-:W2:Y:S01]  /*0670*/  LDG.E R21, desc[UR8][R4.64+-0x8] ;  /* 0xfffff80804157981 */ /* 0x001ea2000c1e1900 */
[----:B------:R-:W-:Y:S01]  /*0680*/  MOV R6, UR4 ;  /* 0x0000000400067c02 */ /* 0x000fe20008000f00 */
[----:B-----5:R-:W-:Y:S01]  /*0690*/  FMUL R16, R16, R9 ;  /* 0x0000000910107220 */ /* 0x020fe20000400000 */
[----:B------:R-:W-:-:S03]  /*06a0*/  MOV R7, UR5 ;  /* 0x0000000500077c02 */ /* 0x000fc60008000f00 */
[----:B------:R-:W-:-:S04]  /*06b0*/  IMAD.WIDE R6, R19, 0x4, R6 ;  /* 0x0000000413067825 */ /* 0x000fc800078e0206 */
[----:B--2---:R-:W-:-:S05]  /*06c0*/  FADD R21, R21, R16 ;  /* 0x0000001015157221 */ /* 0x004fca0000000000 */
[----:B------:R0:W-:Y:S04]  /*06d0*/  STG.E desc[UR8][R6.64+-0x8], R21 ;  /* 0xfffff81506007986 */ /* 0x0001e8000c101908 */
[----:B------:R-:W2:Y:S01]  /*06e0*/  LDG.E R22, desc[UR8][R4.64+-0x4] ;  /* 0xfffffc0804167981 */ /* 0x000ea2000c1e1900 */
[----:B------:R-:W-:-:S04]  /*06f0*/  FMUL R16, R16, R9 ;  /* 0x0000000910107220 */ /* 0x000fc80000400000 */
[----:B--2---:R-:W-:-:S05]  /*0700*/  FADD R23, R22, R16 ;  /* 0x0000001016177221 */ /* 0x004fca0000000000 */
[----:B------:R0:W-:Y:S04]  /*0710*/  STG.E desc[UR8][R6.64+-0x4], R23 ;  /* 0xfffffc1706007986 */ /* 0x0001e8000c101908 */
[----:B------:R-:W2:Y:S01]  /*0720*/  LDG.E R22, desc[UR8][R4.64] ;  /* 0x0000000804167981 */ /* 0x000ea2000c1e1900 */
[----:B------:R-:W-:-:S04]  /*0730*/  FMUL R16, R16, R9 ;  /* 0x0000000910107220 */ /* 0x000fc80000400000 */
[----:B--2---:R-:W-:-:S05]  /*0740*/  FADD R25, R22, R16 ;  /* 0x0000001016197221 */ /* 0x004fca0000000000 */
[----:B------:R0:W-:Y:S04]  /*0750*/  STG.E desc[UR8][R6.64], R25 ;  /* 0x0000001906007986 */ /* 0x0001e8000c101908 */
[----:B------:R-:W2:Y:S01]  /*0760*/  LDG.E R27, desc[UR8][R4.64+0x4] ;  /* 0x00000408041b7981 */ /* 0x000ea2000c1e1900 */
[----:B------:R-:W-:Y:S01]  /*0770*/  FMUL R16, R16, R9 ;  /* 0x0000000910107220 */ /* 0x000fe20000400000 */
[----:B------:R-:W-:Y:S01]  /*0780*/  VIADD R18, R18, 0x4 ;  /* 0x0000000412127836 */ /* 0x000fe20000000000 */
[----:B------:R-:W-:Y:S02]  /*0790*/  IADD3 R17, PT, PT, R17, 0x4, RZ ;  /* 0x0000000411117810 */ /* 0x000fe40007ffe0ff */
[----:B------:R-:W-:Y:S02]  /*07a0*/  IADD3 R19, PT, PT, R19, 0x4, RZ ;  /* 0x0000000413137810 */ /* 0x000fe40007ffe0ff */
[----:B------:R-:W-:Y:S01]  /*07b0*/  ISETP.NE.AND P0, PT, R18, RZ, PT ;  /* 0x000000ff1200720c */ /* 0x000fe20003f05270 */
[----:B--2---:R-:W-:-:S05]  /*07c0*/  FADD R27, R27, R16 ;  /* 0x000000101b1b7221 */ /* 0x004fca0000000000 */
[----:B------:R0:W-:Y:S07]  /*07d0*/  STG.E desc[UR8][R6.64+0x4], R27 ;  /* 0x0000041b06007986 */ /* 0x0001ee000c101908 */
[----:B------:R-:W-:Y:S05]  /*07e0*/  @P0 BRA `(.L_x_53) ;  /* 0xfffffffc00940947 */ /* 0x000fea000383ffff */
[----:B------:R-:W-:Y:S05]  /*07f0*/  BSYNC.RECONVERGENT B2 ;  /* 0x0000000000027941 */ /* 0x000fea0003800200 */
.L_x_52:
[----:B0-----:R-:W-:-:S07]  /*0800*/  VIADD R6, R17, 0x1 ;  /* 0x0000000111067836 */ /* 0x001fce0000000000 */
.L_x_51:
[----:B------:R-:W-:Y:S05]  /*0810*/  BSYNC.RECONVERGENT B1 ;  /* 0x0000000000017941 */ /* 0x000fea0003800200 */
.L_x_50:
[----:B------:R-:W-:-:S13]  /*0820*/  ISETP.NE.AND P0, PT, R20, RZ, PT ;  /* 0x000000ff1400720c */ /* 0x000fda0003f05270 */
[----:B------:R-:W-:Y:S05]  /*0830*/  @!P0 BRA `(.L_x_49) ;  /* 0x0000000000508947 */ /* 0x000fea0003800000 */
[----:B------:R-:W0:Y:S01]  /*0840*/  LDC.64 R4, c[0x0][0x388] ;  /* 0x0000e200ff047b82 */ /* 0x000e220000000a00 */
[----:B------:R-:W-:-:S07]  /*0850*/  IADD3 R15, PT, PT, R6, R15, RZ ;  /* 0x0000000f060f7210 */ /* 0x000fce0007ffe0ff */
[----:B------:R-:W1:Y:S01]  /*0860*/  LDC.64 R6, c[0x0][0x380] ;  /* 0x0000e000ff067b82 */ /* 0x000e620000000a00 */
[----:B0-----:R-:W-:-:S05]  /*0870*/  IMAD.WIDE R4, R15, 0x4, R4 ;  /* 0x000000040f047825 */ /* 0x001fca00078e0204 */
[----:B------:R-:W2:Y:S01]  /*0880*/  LDG.E R17, desc[UR8][R4.64] ;  /* 0x0000000804117981 */ /* 0x000ea2000c1e1900 */
[----:B-----5:R-:W-:Y:S01]  /*0890*/  FMUL R16, R16, R9 ;  /* 0x0000000910107220 */ /* 0x020fe20000400000 */
[----:B------:R-:W-:Y:S01]  /*08a0*/  ISETP.NE.AND P0, PT, R20, 0x1, PT ;  /* 0x000000011400780c */ /* 0x000fe20003f05270 */
[----:B-1----:R-:W-:-:S04]  /*08b0*/  IMAD.WIDE R6, R15, 0x4, R6 ;  /* 0x000000040f067825 */ /* 0x002fc800078e0206 */
[----:B--2---:R-:W-:-:S05]  /*08c0*/  FADD R17, R17, R16 ;  /* 0x0000001011117221 */ /* 0x004fca0000000000 */
[----:B------:R0:W-:Y:S03]  /*08d0*/  STG.E desc[UR8][R6.64], R17 ;  /* 0x0000001106007986 */ /* 0x0001e6000c101908 */
[----:B------:R-:W-:Y:S05]  /*08e0*/  @!P0 BRA `(.L_x_49) ;  /* 0x0000000000248947 */ /* 0x000fea0003800000 */
[----:B------:R-:W2:Y:S01]  /*08f0*/  LDG.E R15, desc[UR8][R4.64+0x4] ;  /* 0x00000408040f7981 */ /* 0x000ea2000c1e1900 */
[----:B0-----:R-:W-:Y:S01]  /*0900*/  FMUL R17, R16, R9 ;  /* 0x0000000910117220 */ /* 0x001fe20000400000 */
[----:B------:R-:W-:-:S03]  /*0910*/  ISETP.NE.AND P0, PT, R20, 0x2, PT ;  /* 0x000000021400780c */ /* 0x000fc60003f05270 */
[----:B--2---:R-:W-:-:S05]  /*0920*/  FADD R15, R15, R17 ;  /* 0x000000110f0f7221 */ /* 0x004fca0000000000 */
[----:B------:R1:W-:Y:S05]  /*0930*/  STG.E desc[UR8][R6.64+0x4], R15 ;  /* 0x0000040f06007986 */ /* 0x0003ea000c101908 */
[----:B------:R-:W-:Y:S05]  /*0940*/  @!P0 BRA `(.L_x_49) ;  /* 0x00000000000c8947 */ /* 0x000fea0003800000 */
[----:B------:R-:W1:Y:S02]  /*0950*/  LDG.E R4, desc[UR8][R4.64+0x8] ;  /* 0x0000080804047981 */ /* 0x000e64000c1e1900 */
[----:B-1----:R-:W-:-:S05]  /*0960*/  FFMA R15, R17, R9, R4 ;  /* 0x00000009110f7223 */ /* 0x002fca0000000004 */
[----:B------:R2:W-:Y:S02]  /*0970*/  STG.E desc[UR8][R6.64+0x8], R15 ;  /* 0x0000080f06007986 */ /* 0x0005e4000c101908 */
.L_x_49:
[----:B------:R-:W-:Y:S05]  /*0980*/  BSYNC.RECONVERGENT B0 ;  /* 0x0000000000007941 */ /* 0x000fea0003800200 */
.L_x_48:
[----:B------:R-:W-:-:S04]  /*0990*/  IADD3 R13, PT, PT, R12, R13, RZ ;  /* 0x0000000d0c0d7210 */ /* 0x000fc80007ffe0ff */
[----:B------:R-:W-:-:S13]  /*09a0*/  ISETP.GE.AND P0, PT, R13, R8, PT ;  /* 0x000000080d00720c */ /* 0x000fda0003f06270 */
[----:B------:R-:W-:Y:S05]  /*09b0*/  @!P0 BRA `(.L_x_54) ;  /* 0xfffffff800848947 */ /* 0x000fea000383ffff */
[----:B------:R-:W-:Y:S05]  /*09c0*/  EXIT ;  /* 0x000000000000794d */ /* 0x000fea0003800000 */
.L_x_55:
        /* <DEDUP_REMOVED lines=11> */
.L_x_85:


//--------------------- .text._Z13coarseSweep_LPfS_iifPi --------------------------
	.section	.text._Z13coarseSweep_LPfS_iifPi,"ax",@progbits
	.align	128
        .global         _Z13coarseSweep_LPfS_iifPi
        .type           _Z13coarseSweep_LPfS_iifPi,@function
        .size           _Z13coarseSweep_LPfS_iifPi,(.L_x_86 - _Z13coarseSweep_LPfS_iifPi)
        .other          _Z13coarseSweep_LPfS_iifPi,@"STO_CUDA_ENTRY STV_DEFAULT"
_Z13coarseSweep_LPfS_iifPi:
.text._Z13coarseSweep_LPfS_iifPi:
[----:B------:R-:W-:Y:S08]  /*0000*/  LDC R1, c[0x0][0x37c] ;  /* 0x0000df00ff017b82 */ /* 0x000ff00000000800 */
[----:B------:R-:W0:Y:S01]  /*0010*/  LDC.64 R2, c[0x0][0x390] ;  /* 0x0000e400ff027b82 */ /* 0x000e220000000a00 */
[----:B------:R-:W1:Y:S07]  /*0020*/  LDCU UR5, c[0x0][0x398] ;  /* 0x00007300ff0577ac */ /* 0x000e6e0008000800 */
[----:B------:R-:W2:Y:S08]  /*0030*/  S2UR UR4, SR_CTAID.X ;  /* 0x00000000000479c3 */ /* 0x000eb00000002500 */
[----:B------:R-:W2:Y:S01]  /*0040*/  LDC R8, c[0x0][0x360] ;  /* 0x0000d800ff087b82 */ /* 0x000ea20000000800 */
[----:B0-----:R-:W-:-:S04]  /*0050*/  IABS R7, R3 ;  /* 0x0000000300077213 */ /* 0x001fc80000000000 */
[----:B------:R-:W0:Y:S08]  /*0060*/  I2F.RP R0, R7 ;  /* 0x0000000700007306 */ /* 0x000e300000209400 */
[----:B0-----:R-:W0:Y:S02]  /*0070*/  MUFU.RCP R0, R0 ;  /* 0x0000000000007308 */ /* 0x001e240000001000 */
[----:B0-----:R-:W-:-:S06]  /*0080*/  IADD3 R4, PT, PT, R0, 0xffffffe, RZ ;  /* 0x0ffffffe00047810 */ /* 0x001fcc0007ffe0ff */
[----:B------:R0:W3:Y:S02]  /*0090*/  F2I.FTZ.U32.TRUNC.NTZ R5, R4 ;  /* 0x0000000400057305 */ /* 0x0000e4000021f000 */
[----:B0-----:R-:W-:Y:S01]  /*00a0*/  HFMA2 R4, -RZ, RZ, 0, 0 ;  /* 0x00000000ff047431 */ /* 0x001fe200000001ff */
[----:B---3--:R-:W-:-:S05]  /*00b0*/  IADD3 R6, PT, PT, RZ, -R5, RZ ;  /* 0x80000005ff067210 */ /* 0x008fca0007ffe0ff */
[----:B------:R-:W-:Y:S01]  /*00c0*/  IMAD R9, R6, R7, RZ ;  /* 0x0000000706097224 */ /* 0x000fe200078e02ff */
[----:B------:R-:W-:-:S03]  /*00d0*/  IABS R6, R2 ;  /* 0x0000000200067213 */ /* 0x000fc60000000000 */
[----:B------:R-:W-:Y:S02]  /*00e0*/  IMAD.HI.U32 R5, R5, R9, R4 ;  /* 0x0000000905057227 */ /* 0x000fe400078e0004 */
[----:B------:R-:W2:Y:S04]  /*00f0*/  S2R R9, SR_TID.X ;  /* 0x0000000000097919 */ /* 0x000ea80000002100 */
[----:B------:R-:W-:-:S04]  /*0100*/  IMAD.HI.U32 R5, R5, R6, RZ ;  /* 0x0000000605057227 */ /* 0x000fc800078e00ff */
[----:B------:R-:W-:-:S04]  /*0110*/  IMAD.MOV R0, RZ, RZ, -R5 ;  /* 0x000000ffff007224 */ /* 0x000fc800078e0a05 */
[----:B------:R-:W-:-:S05]  /*0120*/  IMAD R0, R7, R0, R6 ;  /* 0x0000000007007224 */ /* 0x000fca00078e0206 */
[----:B------:R-:W-:-:S13]  /*0130*/  ISETP.GT.U32.AND P2, PT, R7, R0, PT ;  /* 0x000000000700720c */ /* 0x000fda0003f44070 */
[-C--:B------:R-:W-:Y:S02]  /*0140*/  @!P2 IADD3 R0, PT, PT, R0, -R7.reuse, RZ ;  /* 0x800000070000a210 */ /* 0x080fe40007ffe0ff */
[----:B------:R-:W-:Y:S01]  /*0150*/  @!P2 IADD3 R5, PT, PT, R5, 0x1, RZ ;  /* 0x000000010505a810 */ /* 0x000fe20007ffe0ff */
[----:B--2---:R-:W-:Y:S01]  /*0160*/  IMAD R9, R8, UR4, R9 ;  /* 0x0000000408097c24 */ /* 0x004fe2000f8e0209 */
[----:B------:R-:W-:Y:S02]  /*0170*/  ISETP.GE.U32.AND P0, PT, R0, R7, PT ;  /* 0x000000070000720c */ /* 0x000fe40003f06070 */
[----:B------:R-:W-:Y:S02]  /*0180*/  LOP3.LUT R0, R2, R3, RZ, 0x3c, !PT ;  /* 0x0000000302007212 */ /* 0x000fe400078e3cff */
[----:B------:R-:W-:Y:S02]  /*0190*/  ISETP.NE.AND P2, PT, R3, RZ, PT ;  /* 0x000000ff0300720c */ /* 0x000fe40003f45270 */
[----:B------:R-:W-:-:S07]  /*01a0*/  ISETP.GE.AND P1, PT, R0, RZ, PT ;  /* 0x000000ff0000720c */ /* 0x000fce0003f26270 */
[----:B------:R-:W-:-:S06]  /*01b0*/  @P0 VIADD R5, R5, 0x1 ;  /* 0x0000000105050836 */ /* 0x000fcc0000000000 */
[----:B------:R-:W-:Y:S02]  /*01c0*/  @!P1 IADD3 R5, PT, PT, -R5, RZ, RZ ;  /* 0x000000ff05059210 */ /* 0x000fe40007ffe1ff */
[----:B------:R-:W-:-:S04]  /*01d0*/  @!P2 LOP3.LUT R5, RZ, R3, RZ, 0x33, !PT ;  /* 0x00000003ff05a212 */ /* 0x000fc800078e33ff */
[----:B------:R-:W-:-:S05]  /*01e0*/  IADD3 R0, PT, PT, -R5, RZ, RZ ;  /* 0x000000ff05007210 */ /* 0x000fca0007ffe1ff */
[----:B------:R-:W-:Y:S02]  /*01f0*/  IMAD R2, R3, R0, R2 ;  /* 0x0000000003027224 */ /* 0x000fe400078e0202 */
[----:B------:R-:W-:-:S03]  /*0200*/  VIADD R0, R5, 0x1 ;  /* 0x0000000105007836 */ /* 0x000fc60000000000 */
[----:B------:R-:W-:Y:S02]  /*0210*/  ISETP.GT.AND P0, PT, R2, RZ, PT ;  /* 0x000000ff0200720c */ /* 0x000fe40003f04270 */
[----:B------:R-:W-:-:S05]  /*0220*/  I2FP.F32.S32 R2, R3 ;  /* 0x0000000300027245 */ /* 0x000fca0000201400 */
[----:B-1----:R-:W-:-:S06]  /*0230*/  FMUL R2, R2, -UR5 ;  /* 0x8000000502027c20 */ /* 0x002fcc0008400000 */
[----:B------:R-:W-:-:S04]  /*0240*/  @!P0 IADD3 R0, PT, PT, R5, RZ, RZ ;  /* 0x000000ff05008210 */ /* 0x000fc80007ffe0ff */
[----:B------:R-:W-:-:S04]  /*0250*/  IADD3 R0, PT, PT, R0, -0x2, RZ ;  /* 0xfffffffe00007810 */ /* 0x000fc80007ffe0ff */
[----:B------:R-:W-:-:S13]  /*0260*/  ISETP.GE.AND P0, PT, R9, R0, PT ;  /* 0x000000000900720c */ /* 0x000fda0003f06270 */
[----:B------:R-:W-:Y:S05]  /*0270*/  @P0 EXIT ;  /* 0x000000000000094d */ /* 0x000fea0003800000 */
[----:B------:R-:W-:Y:S01]  /*0280*/  MOV R5, 0x3bbb989d ;  /* 0x3bbb989d00057802 */ /* 0x000fe20000000f00 */
[----:B------:R-:W-:Y:S01]  /*0290*/  IMAD.MOV.U32 R7, RZ, RZ, 0x437c0000 ;  /* 0x437c0000ff077424 */ /* 0x000fe200078e00ff */
[----:B------:R-:W0:Y:S01]  /*02a0*/  LDC.64 R10, c[0x0][0x388] ;  /* 0x0000e200ff0a7b82 */ /* 0x000e220000000a00 */
[----:B------:R-:W1:Y:S02]  /*02b0*/  LDCU UR4, c[0x0][0x370] ;  /* 0x00006e00ff0477ac */ /* 0x000e640008000800 */
[----:B------:R-:W-:Y:S01]  /*02c0*/  FFMA.SAT R4, R2, R5, 0.5 ;  /* 0x3f00000002047423 */ /* 0x000fe20000002005 */
[----:B------:R-:W2:Y:S03]  /*02d0*/  LDCU.64 UR6, c[0x0][0x358] ;  /* 0x00006b00ff0677ac */ /* 0x000ea60008000a00 */
[----:B------:R-:W-:Y:S02]  /*02e0*/  FFMA.RM R12, R4, R7, 12582913 ;  /* 0x4b400001040c7423 */ /* 0x000fe40000004007 */
[----:B------:R-:W3:Y:S02]  /*02f0*/  LDC.64 R6, c[0x0][0x380] ;  /* 0x0000e000ff067b82 */ /* 0x000ee40000000a00 */
[C---:B------:R-:W-:Y:S01]  /*0300*/  FADD R5, R12.reuse, -12583039 ;  /* 0xcb40007f0c057421 */ /* 0x040fe20000000000 */
[----:B------:R-:W-:-:S03]  /*0310*/  SHF.L.U32 R12, R12, 0x17, RZ ;  /* 0x000000170c0c7819 */ /* 0x000fc600000006ff */
[----:B------:R-:W-:-:S04]  /*0320*/  FFMA R5, R2, 1.4426950216293334961, -R5 ;  /* 0x3fb8aa3b02057823 */ /* 0x000fc80000000805 */
[----:B------:R-:W-:Y:S01]  /*0330*/  FFMA R13, R2, 1.925963033500011079e-08, R5 ;  /* 0x32a57060020d7823 */ /* 0x000fe20000000005 */
[----:B-1----:R-:W-:Y:S01]  /*0340*/  IMAD R16, R8, UR4, RZ ;  /* 0x0000000408107c24 */ /* 0x002fe2000f8e02ff */
[----:B------:R-:W1:Y:S01]  /*0350*/  LDC R2, c[0x0][0x394] ;  /* 0x0000e500ff027b82 */ /* 0x000e620000000800 */
[----:B0-----:R-:W-:-:S03]  /*0360*/  IMAD.WIDE R10, R3, 0x4, R10 ;  /* 0x00000004030a7825 */ /* 0x001fc600078e020a */
[----:B------:R-:W0:Y:S04]  /*0370*/  MUFU.EX2 R13, R13 ;  /* 0x0000000d000d7308 */ /* 0x000e280000000800 */
[----:B------:R-:W4:Y:S01]  /*0380*/  LDC.64 R4, c[0x0][0x380] ;  /* 0x0000e000ff047b82 */ /* 0x000f220000000a00 */
[----:B---3--:R-:W-:Y:S01]  /*0390*/  IMAD.WIDE R6, R3, 0x4, R6 ;  /* 0x0000000403067825 */ /* 0x008fe200078e0206 */
[----:B------:R-:W-:-:S03]  /*03a0*/  MOV R3, R9 ;  /* 0x0000000900037202 */ /* 0x000fc60000000f00 */
[----:B0-2---:R-:W-:-:S07]  /*03b0*/  FMUL R17, R13, R12 ;  /* 0x0000000c0d117220 */ /* 0x005fce0000400000 */
.L_x_56:
[----:B------:R-:W-:-:S13]  /*03c0*/  ISETP.NE.AND P0, PT, R3, RZ, PT ;  /* 0x000000ff0300720c */ /* 0x000fda0003f05270 */
[----:B0-----:R-:W2:Y:S01]  /*03d0*/  @!P0 LDG.E R19, desc[UR6][R10.64+-0x4] ;  /* 0xfffffc060a138981 */ /* 0x001ea2000c1e1900 */
[----:B-1----:R-:W-:-:S04]  /*03e0*/  IMAD R13, R3, R2, R2 ;  /* 0x00000002030d7224 */ /* 0x002fc800078e0202 */
[----:B------:R-:W-:-:S04]  /*03f0*/  IMAD.WIDE R8, R13, 0x4, R10 ;  /* 0x000000040d087825 */ /* 0x000fc800078e020a */
[----:B----4-:R-:W-:Y:S01]  /*0400*/  IMAD.WIDE R12, R13, 0x4, R4 ;  /* 0x000000040d0c7825 */ /* 0x010fe200078e0204 */
[----:B--2---:R0:W-:Y:S04]  /*0410*/  @!P0 STG.E desc[UR6][R6.64+-0x4], R19 ;  /* 0xfffffc1306008986 */ /* 0x0041e8000c101906 */
[----:B------:R-:W2:Y:S04]  /*0420*/  LDG.E R8, desc[UR6][R8.64+-0x4] ;  /* 0xfffffc0608087981 */ /* 0x000ea8000c1e1900 */
[----:B------:R-:W2:Y:S01]  /*0430*/  LDG.E R18, desc[UR6][R12.64+-0x4] ;  /* 0xfffffc060c127981 */ /* 0x000ea2000c1e1900 */
[----:B------:R-:W-:Y:S01]  /*0440*/  IMAD.WIDE R14, R2, 0x4, R12 ;  /* 0x00000004020e7825 */ /* 0x000fe200078e020c */
[----:B------:R-:W-:-:S04]  /*0450*/  IADD3 R3, PT, PT, R16, R3, RZ ;  /* 0x0000000310037210 */ /* 0x000fc80007ffe0ff */
[----:B------:R-:W-:Y:S01]  /*0460*/  ISETP.GE.AND P0, PT, R3, R0, PT ;  /* 0x000000000300720c */ /* 0x000fe20003f06270 */
[----:B--2---:R-:W-:-:S05]  /*0470*/  FFMA R21, R17, R18, R8 ;  /* 0x0000001211157223 */ /* 0x004fca0000000008 */
[----:B------:R0:W-:Y:S07]  /*0480*/  STG.E desc[UR6][R14.64+-0x4], R21 ;  /* 0xfffffc150e007986 */ /* 0x0001ee000c101906 */
[----:B------:R-:W-:Y:S05]  /*0490*/  @!P0 BRA `(.L_x_56) ;  /* 0xfffffffc00c88947 */ /* 0x000fea000383ffff */
[----:B------:R-:W-:Y:S05]  /*04a0*/  EXIT ;  /* 0x000000000000794d */ /* 0x000fea0003800000 */
.L_x_57:
        /* <DEDUP_REMOVED lines=13> */
.L_x_86:


//--------------------- .text._Z21localWeightAndSweep_LPfS_iifPi --------------------------
	.section	.text._Z21localWeightAndSweep_LPfS_iifPi,"ax",@progbits
	.align	128
        .global         _Z21localWeightAndSweep_LPfS_iifPi
        .type           _Z21localWeightAndSweep_LPfS_iifPi,@function
        .size           _Z21localWeightAndSweep_LPfS_iifPi,(.L_x_80 - _Z21localWeightAndSweep_LPfS_iifPi)
        .other          _Z21localWeightAndSweep_LPfS_iifPi,@"STO_CUDA_ENTRY STV_DEFAULT"
_Z21localWeightAndSweep_LPfS_iifPi:
.text._Z21localWeightAndSweep_LPfS_iifPi:
[----:B------:R-:W-:Y:S08]  /*0000*/  LDC R1, c[0x0][0x37c] ;  /* 0x0000df00ff017b82 */ /* 0x000ff00000000800 */
[----:B------:R-:W0:Y:S01]  /*0010*/  LDC.64 R6, c[0x0][0x390] ;  /* 0x0000e400ff067b82 */ /* 0x000e220000000a00 */
[----:B------:R-:W-:Y:S02]  /*0020*/  IMAD.MOV.U32 R3, RZ, RZ, 0x3bbb989d ;  /* 0x3bbb989dff037424 */ /* 0x000fe400078e00ff */
[----:B------:R-:W-:-:S02]  /*0030*/  HFMA2 R4, -RZ, RZ, 0, 5.9604644775390625e-08 ;  /* 0x00000001ff047431 */ /* 0x000fc400000001ff */
        /* <DEDUP_REMOVED lines=20> */
[----:B--2---:R-:W-:-:S04]  /*0180*/  IMAD.MOV R3, RZ, RZ, -R11 ;  /* 0x000000ffff037224 */ /* 0x004fc800078e0a0b */
[----:B------:R-:W-:-:S03]  /*0190*/  IMAD R3, R3, R2, RZ ;  /* 0x0000000203037224 */ /* 0x000fc600078e02ff */
[----:B------:R-:W-:Y:S01]  /*01a0*/  DFMA R12, R4, R12, R4 ;  /* 0x0000000c040c722b */ /* 0x000fe20000000004 */
[----:B------:R-:W-:-:S04]  /*01b0*/  IMAD.HI.U32 R3, R11, R3, R10 ;  /* 0x000000030b037227 */ /* 0x000fc800078e000a */
[----:B-1----:R-:W-:Y:S01]  /*01c0*/  FMUL R0, R14, R15 ;  /* 0x0000000f0e007220 */ /* 0x002fe20000400000 */
[----:B------:R-:W-:Y:S02]  /*01d0*/  IMAD.MOV.U32 R10, RZ, RZ, R16 ;  /* 0x000000ffff0a7224 */ /* 0x000fe400078e0010 */
[----:B------:R-:W-:Y:S01]  /*01e0*/  DFMA R4, -R8, R12, 1 ;  /* 0x3ff000000804742b */ /* 0x000fe2000000010c */
[----:B------:R-:W0:Y:S01]  /*01f0*/  F2F.F64.F32 R32, R0 ;  /* 0x0000000000207310 */ /* 0x000e220000201800 */
[----:B------:R-:W-:-:S05]  /*0200*/  IMAD.HI.U32 R3, R3, R10, RZ ;  /* 0x0000000a03037227 */ /* 0x000fca00078e00ff */
[----:B------:R-:W-:Y:S01]  /*0210*/  IADD3 R15, PT, PT, -R3, RZ, RZ ;  /* 0x000000ff030f7210 */ /* 0x000fe20007ffe1ff */
[----:B------:R-:W-:-:S04]  /*0220*/  DFMA R4, R12, R4, R12 ;  /* 0x000000040c04722b */ /* 0x000fc8000000000c */
[----:B------:R-:W-:Y:S01]  /*0230*/  IMAD R15, R2, R15, R10 ;  /* 0x0000000f020f7224 */ /* 0x000fe200078e020a */
[----:B0-----:R-:W-:-:S04]  /*0240*/  DADD R30, -R32, 1 ;  /* 0x3ff00000201e7429 */ /* 0x001fc80000000100 */
[----:B------:R-:W-:-:S04]  /*0250*/  ISETP.GT.U32.AND P1, PT, R2, R15, PT ;  /* 0x0000000f0200720c */ /* 0x000fc80003f24070 */
[----:B------:R-:W-:-:S09]  /*0260*/  DMUL R10, R30, R4 ;  /* 0x000000041e0a7228 */ /* 0x000fd20000000000 */
[----:B------:R-:W-:Y:S01]  /*0270*/  @!P1 IMAD.IADD R15, R15, 0x1, -R2 ;  /* 0x000000010f0f9824 */ /* 0x000fe200078e0a02 */
[----:B------:R-:W-:Y:S01]  /*0280*/  DFMA R12, -R8, R10, R30 ;  /* 0x0000000a080c722b */ /* 0x000fe2000000011e */
[----:B------:R-:W-:Y:S01]  /*0290*/  @!P1 VIADD R3, R3, 0x1 ;  /* 0x0000000103039836 */ /* 0x000fe20000000000 */
[----:B------:R-:W-:Y:S02]  /*02a0*/  ISETP.NE.AND P1, PT, R7, RZ, PT ;  /* 0x000000ff0700720c */ /* 0x000fe40003f25270 */
[----:B------:R-:W-:Y:S02]  /*02b0*/  ISETP.GE.U32.AND P0, PT, R15, R2, PT ;  /* 0x000000020f00720c */ /* 0x000fe40003f06070 */
[----:B------:R-:W-:Y:S02]  /*02c0*/  LOP3.LUT R2, R6, R7, RZ, 0x3c, !PT ;  /* 0x0000000706027212 */ /* 0x000fe400078e3cff */
[----:B------:R-:W-:Y:S02]  /*02d0*/  DFMA R10, R4, R12, R10 ;  /* 0x0000000c040a722b */ /* 0x000fe4000000000a */
[----:B------:R-:W-:-:S07]  /*02e0*/  ISETP.GE.AND P2, PT, R2, RZ, PT ;  /* 0x000000ff0200720c */ /* 0x000fce0003f46270 */
[----:B------:R-:W-:Y:S02]  /*02f0*/  @P0 VIADD R3, R3, 0x1 ;  /* 0x0000000103030836 */ /* 0x000fe40000000000 */
[----:B------:R-:W-:-:S03]  /*0300*/  FFMA R2, RZ, R9, R11 ;  /* 0x00000009ff027223 */ /* 0x000fc6000000000b */
[----:B------:R-:W-:Y:S02]  /*0310*/  MOV R5, R3 ;  /* 0x0000000300057202 */ /* 0x000fe40000000f00 */
[----:B------:R-:W-:-:S03]  /*0320*/  FSETP.GT.AND P0, PT, |R2|, 1.469367938527859385e-39, PT ;  /* 0x001000000200780b */ /* 0x000fc60003f04200 */
[----:B------:R-:W-:Y:S01]  /*0330*/  @!P2 IMAD.MOV R5, RZ, RZ, -R5 ;  /* 0x000000ffff05a224 */ /* 0x000fe200078e0a05 */
[----:B------:R-:W-:Y:S02]  /*0340*/  @!P1 LOP3.LUT R5, RZ, R7, RZ, 0x33, !PT ;  /* 0x00000007ff059212 */ /* 0x000fe400078e33ff */
[----:B------:R-:W-:-:S03]  /*0350*/  FSETP.GEU.AND P1, PT, |R31|, 6.5827683646048100446e-37, PT ;  /* 0x036000001f00780b */ /* 0x000fc60003f2e200 */
[----:B------:R-:W-:-:S04]  /*0360*/  IMAD.MOV R2, RZ, RZ, -R5 ;  /* 0x000000ffff027224 */ /* 0x000fc800078e0a05 */
[----:B------:R-:W-:-:S06]  /*0370*/  IMAD R6, R7, R2, R6 ;  /* 0x0000000207067224 */ /* 0x000fcc00078e0206 */
[----:B------:R-:W-:Y:S05]  /*0380*/  @P0 BRA P1, `(.L_x_58) ;  /* 0x0000000000200947 */ /* 0x000fea0000800000 */
[----:B------:R-:W-:Y:S01]  /*0390*/  IMAD.MOV.U32 R16, RZ, RZ, R30 ;  /* 0x000000ffff107224 */ /* 0x000fe200078e001e */
[----:B------:R-:W-:Y:S01]  /*03a0*/  MOV R17, R31 ;  /* 0x0000001f00117202 */ /* 0x000fe20000000f00 */
[----:B------:R-:W-:Y:S01]  /*03b0*/  IMAD.MOV.U32 R12, RZ, RZ, R8 ;  /* 0x000000ffff0c7224 */ /* 0x000fe200078e0008 */
[----:B------:R-:W-:Y:S01]  /*03c0*/  MOV R4, 0x3f0 ;  /* 0x000003f000047802 */ /* 0x000fe20000000f00 */
[----:B------:R-:W-:-:S07]  /*03d0*/  IMAD.MOV.U32 R13, RZ, RZ, R9 ;  /* 0x000000ffff0d7224 */ /* 0x000fce00078e0009 */
[----:B------:R-:W-:Y:S05]  /*03e0*/  CALL.REL.NOINC `($__internal_1_$__cuda_sm20_div_rn_f64_full) ;  /* 0x0000001400247944 */ /* 0x000fea0003c00000 */
[----:B------:R-:W-:Y:S01]  /*03f0*/  IMAD.MOV.U32 R10, RZ, RZ, R18 ;  /* 0x000000ffff0a7224 */ /* 0x000fe200078e0012 */
[----:B------:R-:W-:-:S07]  /*0400*/  MOV R11, R19 ;  /* 0x00000013000b7202 */ /* 0x000fce0000000f00 */
.L_x_58:
        /* <DEDUP_REMOVED lines=22> */
[----:B------:R-:W-:Y:S01]  /*0570*/  MOV R4, 0x5a0 ;  /* 0x000005a000047802 */ /* 0x000fe20000000f00 */
[----:B------:R-:W-:-:S07]  /*0580*/  IMAD.MOV.U32 R17, RZ, RZ, R31 ;  /* 0x000000ffff117224 */ /* 0x000fce00078e001f */
[----:B------:R-:W-:Y:S05]  /*0590*/  CALL.REL.NOINC `($__internal_1_$__cuda_sm20_div_rn_f64_full) ;  /* 0x0000001000b87944 */ /* 0x000fea0003c00000 */
[----:B------:R-:W-:Y:S01]  /*05a0*/  MOV R2, R18 ;  /* 0x0000001200027202 */ /* 0x000fe20000000f00 */
[----:B------:R-:W-:-:S07]  /*05b0*/  IMAD.MOV.U32 R3, RZ, RZ, R19 ;  /* 0x000000ffff037224 */ /* 0x000fce00078e0013 */
.L_x_59:
        /* <DEDUP_REMOVED lines=17> */
[----:B------:R-:W-:Y:S05]  /*06d0*/  CALL.REL.NOINC `($__internal_1_$__cuda_sm20_div_rn_f64_full) ;  /* 0x0000001000687944 */ /* 0x000fea0003c00000 */
[----:B------:R-:W-:Y:S01]  /*06e0*/  IMAD.MOV.U32 R8, RZ, RZ, R18 ;  /* 0x000000ffff087224 */ /* 0x000fe200078e0012 */
[----:B------:R-:W-:-:S07]  /*06f0*/  MOV R9, R19 ;  /* 0x0000001300097202 */ /* 0x000fce0000000f00 */
.L_x_60:
        /* <DEDUP_REMOVED lines=13> */
[----:B------:R-:W3:Y:S06]  /*07d0*/  LDCU UR6, c[0x0][0x370] ;  /* 0x00006e00ff0677ac */ /* 0x000eec0008000800 */
        /* <DEDUP_REMOVED lines=8> */
[----:B-----5:R-:W-:-:S04]  /*0860*/  IMAD.WIDE R12, R3, 0x4, R12 ;  /* 0x00000004030c7825 */ /* 0x020fc800078e020c */
[----:B0---4-:R-:W-:-:S07]  /*0870*/  IMAD.MOV.U32 R3, RZ, RZ, R17 ;  /* 0x000000ffff037224 */ /* 0x011fce00078e0011 */
.L_x_72:
[----:B------:R-:W-:Y:S02]  /*0880*/  ISETP.NE.AND P0, PT, R3, RZ, PT ;  /* 0x000000ff0300720c */ /* 0x000fe40003f05270 */
[----:B------:R-:W-:-:S04]  /*0890*/  IADD3 R18, PT, PT, R4, -0x1, RZ ;  /* 0xffffffff04127810 */ /* 0x000fc80007ffe0ff */
[----:B------:R-:W-:-:S07]  /*08a0*/  ISETP.NE.AND P2, PT, R3, R18, PT ;  /* 0x000000120300720c */ /* 0x000fce0003f45270 */
[----:B01----:R-:W0:Y:S08]  /*08b0*/  @!P0 LDC.64 R22, c[0x0][0x380] ;  /* 0x0000e000ff168b82 */ /* 0x003e300000000a00 */
[----:B------:R-:W1:Y:S01]  /*08c0*/  @!P2 LDC.64 R26, c[0x0][0x388] ;  /* 0x0000e200ff1aab82 */ /* 0x000e620000000a00 */
[----:B0-----:R0:W-:Y:S04]  /*08d0*/  @!P0 STG.E desc[UR8][R22.64], RZ ;  /* 0x000000ff16008986 */ /* 0x0011e8000c101908 */
[----:B--2---:R-:W2:Y:S04]  /*08e0*/  @!P2 LDG.E R28, desc[UR8][R10.64+-0x4] ;  /* 0xfffffc080a1ca981 */ /* 0x004ea8000c1e1900 */
[----:B-1-3--:R-:W3:Y:S01]  /*08f0*/  @!P2 LDG.E R26, desc[UR8][R26.64+0x4] ;  /* 0x000004081a1aa981 */ /* 0x00aee2000c1e1900 */
[----:B0-----:R-:W0:Y:S03]  /*0900*/  LDC R22, c[0x0][0x394] ;  /* 0x0000e500ff167b82 */ /* 0x001e260000000800 */
[----:B----4-:R-:W4:Y:S01]  /*0910*/  @!P2 LDG.E R5, desc[UR8][R10.64+-0x8] ;  /* 0xfffff8080a05a981 */ /* 0x010f22000c1e1900 */
[----:B------:R-:W1:Y:S01]  /*0920*/  LDCU UR6, c[0x0][0x394] ;  /* 0x00007280ff0677ac */ /* 0x000e620008000800 */
[----:B------:R-:W-:Y:S01]  /*0930*/  ISETP.NE.AND P1, PT, R3, R18, PT ;  /* 0x000000120300720c */ /* 0x000fe20003f25270 */
[----:B------:R-:W-:Y:S01]  /*0940*/  BSSY.RECONVERGENT B0, `(.L_x_61) ;  /* 0x00000b0000007945 */ /* 0x000fe20003800200 */
[----:B------:R-:W-:Y:S01]  /*0950*/  ISETP.GT.AND P3, PT, R6, RZ, PT ;  /* 0x000000ff0600720c */ /* 0x000fe20003f64270 */
[----:B-1----:R-:W-:Y:S01]  /*0960*/  IMAD.U32 R25, RZ, RZ, UR6 ;  /* 0x00000006ff197e24 */ /* 0x002fe2000f8e00ff */
[----:B--2---:R-:W1:Y:S08]  /*0970*/  @!P2 F2F.F64.F32 R20, R28 ;  /* 0x0000001c0014a310 */ /* 0x004e700000201800 */
[----:B---3--:R-:W2:Y:S01]  /*0980*/  @!P2 F2F.F64.F32 R16, R26 ;  /* 0x0000001a0010a310 */ /* 0x008ea20000201800 */
[----:B----4-:R-:W-:-:S04]  /*0990*/  @!P2 FMUL R30, R24, R5 ;  /* 0x00000005181ea220 */ /* 0x010fc80000400000 */
[----:B------:R-:W-:Y:S01]  /*09a0*/  @!P2 FFMA R30, R7, R28, R30 ;  /* 0x0000001c071ea223 */ /* 0x000fe2000000001e */
[----:B-1----:R-:W-:Y:S02]  /*09b0*/  @!P2 DADD R20, R20, R20 ;  /* 0x000000001414a229 */ /* 0x002fe40000000014 */
[----:B------:R0:W1:Y:S06]  /*09c0*/  @!P2 F2F.F64.F32 R14, R5 ;  /* 0x00000005000ea310 */ /* 0x00006c0000201800 */
[----:B--2---:R-:W-:Y:S01]  /*09d0*/  @!P2 DADD R20, R16, -R20 ;  /* 0x000000001014a229 */ /* 0x004fe20000000814 */
[-C--:B0-----:R-:W-:Y:S01]  /*09e0*/  SEL R5, R6, R22.reuse, !P1 ;  /* 0x0000001606057207 */ /* 0x081fe20004800000 */
[----:B------:R-:W0:Y:S03]  /*09f0*/  @!P2 F2F.F64.F32 R16, R30 ;  /* 0x0000001e0010a310 */ /* 0x000e260000201800 */
[----:B------:R-:W-:-:S03]  /*0a00*/  SEL R5, R5, R22, P3 ;  /* 0x0000001605057207 */ /* 0x000fc60001800000 */
[----:B-1----:R-:W-:Y:S01]  /*0a10*/  @!P2 DADD R14, R20, R14 ;  /* 0x00000000140ea229 */ /* 0x002fe2000000000e */
[----:B------:R-:W-:Y:S01]  /*0a20*/  @!P2 IADD3 R25, PT, PT, R5, -0x1, RZ ;  /* 0xffffffff0519a810 */ /* 0x000fe20007ffe0ff */
[----:B------:R-:W-:Y:S02]  /*0a30*/  IMAD.MOV.U32 R20, RZ, RZ, RZ ;  /* 0x000000ffff147224 */ /* 0x000fe400078e00ff */
[----:B------:R-:W-:-:S04]  /*0a40*/  @!P0 IMAD.MOV.U32 R20, RZ, RZ, 0x1 ;  /* 0x00000001ff148424 */ /* 0x000fc800078e00ff */
[----:B0-----:R-:W-:Y:S01]  /*0a50*/  @!P2 DFMA R14, R8, R14, R16 ;  /* 0x0000000e080ea22b */ /* 0x001fe20000000010 */
[----:B------:R-:W-:-:S09]  /*0a60*/  ISETP.GE.AND P0, PT, R20, R25, PT ;  /* 0x000000191400720c */ /* 0x000fd20003f06270 */
[----:B------:R-:W0:Y:S02]  /*0a70*/  @!P2 F2F.F32.F64 R15, R14 ;  /* 0x0000000e000fa310 */ /* 0x000e240000301000 */
[----:B0-----:R0:W-:Y:S02]  /*0a80*/  @!P2 STG.E desc[UR8][R12.64+-0x4], R15 ;  /* 0xfffffc0f0c00a986 */ /* 0x0011e4000c101908 */
[----:B------:R-:W-:Y:S05]  /*0a90*/  @P0 BRA `(.L_x_62) ;  /* 0x0000000800680947 */ /* 0x000fea0003800000 */
[--C-:B------:R-:W-:Y:S01]  /*0aa0*/  IMAD.IADD R14, R25, 0x1, -R20.reuse ;  /* 0x00000001190e7824 */ /* 0x100fe200078e0a14 */
[----:B------:R-:W-:Y:S01]  /*0ab0*/  BSSY.RECONVERGENT B1, `(.L_x_63) ;  /* 0x000004e000017945 */ /* 0x000fe20003800200 */
[----:B------:R-:W-:Y:S02]  /*0ac0*/  IMAD R23, R3, R22, RZ ;  /* 0x0000001603177224 */ /* 0x000fe400078e02ff */
[----:B------:R-:W-:Y:S01]  /*0ad0*/  IMAD.MOV.U32 R32, RZ, RZ, R20 ;  /* 0x000000ffff207224 */ /* 0x000fe200078e0014 */
[----:B------:R-:W-:-:S13]  /*0ae0*/  LOP3.LUT P0, R14, R14, 0x3, RZ, 0xc0, !PT ;  /* 0x000000030e0e7812 */ /* 0x000fda000780c0ff */
[----:B------:R-:W-:Y:S05]  /*0af0*/  @!P0 BRA `(.L_x_64) ;  /* 0x0000000400248947 */ /* 0x000fea0003800000 */
[----:B------:R-:W1:Y:S01]  /*0b00*/  LDC.64 R28, c[0x0][0x388] ;  /* 0x0000e200ff1c7b82 */ /* 0x000e620000000a00 */
[----:B0-----:R-:W-:-:S04]  /*0b10*/  IMAD.IADD R15, R23, 0x1, R20 ;  /* 0x00000001170f7824 */ /* 0x001fc800078e0214 */
[----:B-1----:R-:W-:-:S05]  /*0b20*/  IMAD.WIDE R28, R15, 0x4, R28 ;  /* 0x000000040f1c7825 */ /* 0x002fca00078e021c */
[----:B------:R-:W2:Y:S04]  /*0b30*/  LDG.E R30, desc[UR8][R28.64] ;  /* 0x000000081c1e7981 */ /* 0x000ea8000c1e1900 */
[----:B------:R-:W3:Y:S04]  /*0b40*/  LDG.E R21, desc[UR8][R28.64+0x4] ;  /* 0x000004081c157981 */ /* 0x000ee8000c1e1900 */
[----:B------:R-:W4:Y:S01]  /*0b50*/  LDG.E R19, desc[UR8][R28.64+-0x4] ;  /* 0xfffffc081c137981 */ /* 0x000f22000c1e1900 */
[----:B------:R-:W-:Y:S01]  /*0b60*/  ISETP.NE.AND P0, PT, R14, 0x1, PT ;  /* 0x000000010e00780c */ /* 0x000fe20003f05270 */
[----:B------:R-:W-:Y:S01]  /*0b70*/  VIADD R32, R20, 0x1 ;  /* 0x0000000114207836 */ /* 0x000fe20000000000 */
[----:B--2---:R-:W0:Y:S08]  /*0b80*/  F2F.F64.F32 R14, R30 ;  /* 0x0000001e000e7310 */ /* 0x004e300000201800 */
[----:B---3--:R-:W1:Y:S01]  /*0b90*/  F2F.F64.F32 R16, R21 ;  /* 0x0000001500107310 */ /* 0x008e620000201800 */
[----:B0-----:R-:W-:Y:S01]  /*0ba0*/  DADD R14, R14, R14 ;  /* 0x000000000e0e7229 */ /* 0x001fe2000000000e */
[----:B----4-:R-:W-:-:S07]  /*0bb0*/  FMUL R18, R24, R19 ;  /* 0x0000001318127220 */ /* 0x010fce0000400000 */
[----:B-1----:R-:W-:Y:S01]  /*0bc0*/  DADD R14, R16, -R14 ;  /* 0x00000000100e7229 */ /* 0x002fe2000000080e */
[----:B------:R-:W0:Y:S01]  /*0bd0*/  F2F.F64.F32 R16, R19 ;  /* 0x0000001300107310 */ /* 0x000e220000201800 */
[----:B------:R-:W-:-:S07]  /*0be0*/  FFMA R18, R7, R30, R18 ;  /* 0x0000001e07127223 */ /* 0x000fce0000000012 */
[----:B------:R-:W1:Y:S01]  /*0bf0*/  F2F.F64.F32 R26, R18 ;  /* 0x00000012001a7310 */ /* 0x000e620000201800 */
[----:B0-----:R-:W-:Y:S01]  /*0c00*/  DADD R16, R14, R16 ;  /* 0x000000000e107229 */ /* 0x001fe20000000010 */
[----:B------:R-:W0:Y:S07]  /*0c10*/  LDC.64 R14, c[0x0][0x380] ;  /* 0x0000e000ff0e7b82 */ /* 0x000e2e0000000a00 */
[----:B-1----:R-:W-:Y:S01]  /*0c20*/  DFMA R16, R8, R16, R26 ;  /* 0x000000100810722b */ /* 0x002fe2000000001a */
[----:B------:R-:W-:-:S09]  /*0c30*/  IADD3 R27, PT, PT, R23, R20, RZ ;  /* 0x00000014171b7210 */ /* 0x000fd20007ffe0ff */
[----:B------:R-:W1:Y:S01]  /*0c40*/  F2F.F32.F64 R17, R16 ;  /* 0x0000001000117310 */ /* 0x000e620000301000 */
[----:B0-----:R-:W-:-:S05]  /*0c50*/  IMAD.WIDE R14, R27, 0x4, R14 ;  /* 0x000000041b0e7825 */ /* 0x001fca00078e020e */
[----:B-1----:R1:W-:Y:S01]  /*0c60*/  STG.E desc[UR8][R14.64], R17 ;  /* 0x000000110e007986 */ /* 0x0023e2000c101908 */
[----:B------:R-:W-:Y:S05]  /*0c70*/  @!P0 BRA `(.L_x_64) ;  /* 0x0000000000c48947 */ /* 0x000fea0003800000 */
[----:B------:R-:W0:Y:S01]  /*0c80*/  LDCU.128 UR12, c[0x0][0x380] ;  /* 0x00007000ff0c77ac */ /* 0x000e220008000c00 */
[C---:B-1----:R-:W-:Y:S01]  /*0c90*/  IADD3 R14, P0, PT, R23.reuse, R20, RZ ;  /* 0x00000014170e7210 */ /* 0x042fe20007f1e0ff */
[----:B------:R-:W2:Y:S03]  /*0ca0*/  LDG.E R19, desc[UR8][R28.64] ;  /* 0x000000081c137981 */ /* 0x000ea6000c1e1900 */
[----:B------:R-:W-:Y:S01]  /*0cb0*/  LEA.HI.X.SX32 R15, R23, RZ, 0x1, P0 ;  /* 0x000000ff170f7211 */ /* 0x000fe200000f0eff */
[----:B------:R-:W-:-:S03]  /*0cc0*/  IMAD.SHL.U32 R30, R14, 0x4, RZ ;  /* 0x000000040e1e7824 */ /* 0x000fc600078e00ff */
[----:B------:R-:W-:Y:S02]  /*0cd0*/  SHF.L.U64.HI R14, R14, 0x2, R15 ;  /* 0x000000020e0e7819 */ /* 0x000fe4000001020f */
[----:B0-----:R-:W-:-:S04]  /*0ce0*/  IADD3 R30, P0, PT, R30, UR14, RZ ;  /* 0x0000000e1e1e7c10 */ /* 0x001fc8000ff1e0ff */
[----:B------:R-:W-:-:S05]  /*0cf0*/  IADD3.X R31, PT, PT, R14, UR15, RZ, P0, !PT ;  /* 0x0000000f0e1f7c10 */ /* 0x000fca00087fe4ff */
[----:B------:R-:W3:Y:S04]  /*0d00*/  LDG.E R32, desc[UR8][R30.64+0x4] ;  /* 0x000004081e207981 */ /* 0x000ee8000c1e1900 */
[----:B------:R-:W4:Y:S01]  /*0d10*/  LDG.E R21, desc[UR8][R30.64+0x8] ;  /* 0x000008081e157981 */ /* 0x000f22000c1e1900 */
[----:B--2---:R-:W-:Y:S01]  /*0d20*/  FMUL R18, R24, R19 ;  /* 0x0000001318127220 */ /* 0x004fe20000400000 */
[----:B---3--:R-:W0:Y:S08]  /*0d30*/  F2F.F64.F32 R14, R32 ;  /* 0x00000020000e7310 */ /* 0x008e300000201800 */
[----:B----4-:R-:W1:Y:S01]  /*0d40*/  F2F.F64.F32 R16, R21 ;  /* 0x0000001500107310 */ /* 0x010e620000201800 */
[----:B0-----:R-:W-:Y:S01]  /*0d50*/  DADD R14, R14, R14 ;  /* 0x000000000e0e7229 */ /* 0x001fe2000000000e */
[----:B------:R-:W-:-:S07]  /*0d60*/  FFMA R18, R7, R32, R18 ;  /* 0x0000002007127223 */ /* 0x000fce0000000012 */
[----:B-1----:R-:W-:Y:S01]  /*0d70*/  DADD R14, R16, -R14 ;  /* 0x00000000100e7229 */ /* 0x002fe2000000080e */
[----:B------:R-:W0:Y:S08]  /*0d80*/  F2F.F64.F32 R16, R19 ;  /* 0x0000001300107310 */ /* 0x000e300000201800 */
[----:B------:R-:W1:Y:S01]  /*0d90*/  F2F.F64.F32 R26, R18 ;  /* 0x00000012001a7310 */ /* 0x000e620000201800 */
[----:B0-----:R-:W-:-:S08]  /*0da0*/  DADD R14, R14, R16 ;  /* 0x000000000e0e7229 */ /* 0x001fd00000000010 */
[----:B-1----:R-:W-:Y:S01]  /*0db0*/  DFMA R26, R8, R14, R26 ;  /* 0x0000000e081a722b */ /* 0x002fe2000000001a */
[----:B------:R-:W-:-:S04]  /*0dc0*/  IADD3 R14, P0, PT, R23, R20, RZ ;  /* 0x00000014170e7210 */ /* 0x000fc80007f1e0ff */
[----:B------:R-:W-:Y:S01]  /*0dd0*/  LEA.HI.X.SX32 R17, R23, RZ, 0x1, P0 ;  /* 0x000000ff17117211 */ /* 0x000fe200000f0eff */
[----:B------:R-:W-:-:S04]  /*0de0*/  IMAD.SHL.U32 R15, R14, 0x4, RZ ;  /* 0x000000040e0f7824 */ /* 0x000fc800078e00ff */
[----:B------:R-:W0:Y:S01]  /*0df0*/  F2F.F32.F64 R27, R26 ;  /* 0x0000001a001b7310 */ /* 0x000e220000301000 */
[----:B------:R-:W-:Y:S02]  /*0e00*/  SHF.L.U64.HI R17, R14, 0x2, R17 ;  /* 0x000000020e117819 */ /* 0x000fe40000010211 */
[----:B------:R-:W-:Y:S02]  /*0e10*/  IADD3 R14, P0, PT, R15, UR12, RZ ;  /* 0x0000000c0f0e7c10 */ /* 0x000fe4000ff1e0ff */
[----:B------:R-:W-:Y:S02]  /*0e20*/  IADD3 R16, PT, PT, R25, -R20, RZ ;  /* 0x8000001419107210 */ /* 0x000fe40007ffe0ff */
[----:B------:R-:W-:Y:S02]  /*0e30*/  IADD3.X R15, PT, PT, R17, UR13, RZ, P0, !PT ;  /* 0x0000000d110f7c10 */ /* 0x000fe400087fe4ff */
[----:B------:R-:W-:-:S03]  /*0e40*/  LOP3.LUT R16, R16, 0x3, RZ, 0xc0, !PT ;  /* 0x0000000310107812 */ /* 0x000fc600078ec0ff */
[----:B0-----:R2:W-:Y:S01]  /*0e50*/  STG.E desc[UR8][R14.64+0x4], R27 ;  /* 0x0000041b0e007986 */ /* 0x0015e2000c101908 */
[----:B------:R-:W-:Y:S02]  /*0e60*/  ISETP.NE.AND P0, PT, R16, 0x2, PT ;  /* 0x000000021000780c */ /* 0x000fe40003f05270 */
[----:B------:R-:W-:-:S11]  /*0e70*/  LOP3.LUT R32, R20, 0x2, RZ, 0xfc, !PT ;  /* 0x0000000214207812 */ /* 0x000fd600078efcff */
[----:B--2---:R-:W-:Y:S05]  /*0e80*/  @!P0 BRA `(.L_x_64) ;  /* 0x0000000000408947 */ /* 0x004fea0003800000 */
[----:B------:R-:W2:Y:S04]  /*0e90*/  LDG.E R26, desc[UR8][R30.64+0x8] ;  /* 0x000008081e1a7981 */ /* 0x000ea8000c1e1900 */
[----:B------:R-:W3:Y:S04]  /*0ea0*/  LDG.E R27, desc[UR8][R30.64+0x4] ;  /* 0x000004081e1b7981 */ /* 0x000ee8000c1e1900 */
[----:B------:R-:W4:Y:S01]  /*0eb0*/  LDG.E R33, desc[UR8][R30.64+0xc] ;  /* 0x00000c081e217981 */ /* 0x000f22000c1e1900 */
[----:B------:R-:W-:Y:S01]  /*0ec0*/  VIADD R32, R20, 0x3 ;  /* 0x0000000314207836 */ /* 0x000fe20000000000 */
[----:B--2---:R-:W0:Y:S01]  /*0ed0*/  F2F.F64.F32 R16, R26 ;  /* 0x0000001a00107310 */ /* 0x004e220000201800 */
[----:B---3--:R-:W-:-:S04]  /*0ee0*/  FMUL R18, R24, R27 ;  /* 0x0000001b18127220 */ /* 0x008fc80000400000 */
[----:B------:R-:W-:-:S03]  /*0ef0*/  FFMA R21, R7, R26, R18 ;  /* 0x0000001a07157223 */ /* 0x000fc60000000012 */
[----:B----4-:R-:W1:Y:S01]  /*0f00*/  F2F.F64.F32 R18, R33 ;  /* 0x0000002100127310 */ /* 0x010e620000201800 */
[----:B0-----:R-:W-:-:S07]  /*0f10*/  DADD R16, R16, R16 ;  /* 0x0000000010107229 */ /* 0x001fce0000000010 */
[----:B------:R-:W-:Y:S01]  /*0f20*/  F2F.F64.F32 R28, R21 ;  /* 0x00000015001c7310 */ /* 0x000fe20000201800 */
[----:B-1----:R-:W-:-:S07]  /*0f30*/  DADD R16, R18, -R16 ;  /* 0x0000000012107229 */ /* 0x002fce0000000810 */
[----:B------:R-:W0:Y:S02]  /*0f40*/  F2F.F64.F32 R18, R27 ;  /* 0x0000001b00127310 */ /* 0x000e240000201800 */
[----:B0-----:R-:W-:-:S08]  /*0f50*/  DADD R16, R16, R18 ;  /* 0x0000000010107229 */ /* 0x001fd00000000012 */
[----:B------:R-:W-:-:S10]  /*0f60*/  DFMA R16, R8, R16, R28 ;  /* 0x000000100810722b */ /* 0x000fd4000000001c */
[----:B------:R-:W0:Y:S02]  /*0f70*/  F2F.F32.F64 R17, R16 ;  /* 0x0000001000117310 */ /* 0x000e240000301000 */
[----:B0-----:R2:W-:Y:S02]  /*0f80*/  STG.E desc[UR8][R14.64+0x8], R17 ;  /* 0x000008110e007986 */ /* 0x0015e4000c101908 */
.L_x_64:
[----:B------:R-:W-:Y:S05]  /*0f90*/  BSYNC.RECONVERGENT B1 ;  /* 0x0000000000017941 */ /* 0x000fea0003800200 */
.L_x_63:
[----:B-12---:R-:W-:-:S05]  /*0fa0*/  IMAD.IADD R14, R20, 0x1, -R25 ;  /* 0x00000001140e7824 */ /* 0x006fca00078e0a19 */
[----:B------:R-:W-:-:S13]  /*0fb0*/  ISETP.GT.U32.AND P0, PT, R14, -0x4, PT ;  /* 0xfffffffc0e00780c */ /* 0x000fda0003f04070 */
[----:B------:R-:W-:Y:S05]  /*0fc0*/  @P0 BRA `(.L_x_62) ;  /* 0x00000004001c0947 */ /* 0x000fea0003800000 */
[----:B------:R-:W-:Y:S01]  /*0fd0*/  IMAD.IADD R25, R32, 0x1, -R25 ;  /* 0x0000000120197824 */ /* 0x000fe200078e0a19 */
[----:B------:R-:W-:-:S07]  /*0fe0*/  IADD3 R23, PT, PT, R23, R32, RZ ;  /* 0x0000002017177210 */ /* 0x000fce0007ffe0ff */
.L_x_65:
[----:B-1----:R-:W1:Y:S02]  /*0ff0*/  LDC.64 R16, c[0x0][0x388] ;  /* 0x0000e200ff107b82 */ /* 0x002e640000000a00 */
[----:B-1----:R-:W-:-:S05]  /*1000*/  IMAD.WIDE R16, R23, 0x4, R16 ;  /* 0x0000000417107825 */ /* 0x002fca00078e0210 */
[----:B------:R-:W2:Y:S04]  /*1010*/  LDG.E R28, desc[UR8][R16.64] ;  /* 0x00000008101c7981 */ /* 0x000ea8000c1e1900 */
[----:B------:R-:W3:Y:S04]  /*1020*/  LDG.E R29, desc[UR8][R16.64+0x4] ;  /* 0x00000408101d7981 */ /* 0x000ee8000c1e1900 */
[----:B------:R-:W4:Y:S01]  /*1030*/  LDG.E R31, desc[UR8][R16.64+-0x4] ;  /* 0xfffffc08101f7981 */ /* 0x000f22000c1e1900 */
[----:B--2---:R-:W1:Y:S08]  /*1040*/  F2F.F64.F32 R18, R28 ;  /* 0x0000001c00127310 */ /* 0x004e700000201800 */
[----:B---3--:R-:W2:Y:S01]  /*1050*/  F2F.F64.F32 R20, R29 ;  /* 0x0000001d00147310 */ /* 0x008ea20000201800 */
[----:B----4-:R-:W-:-:S04]  /*1060*/  FMUL R26, R24, R31 ;  /* 0x0000001f181a7220 */ /* 0x010fc80000400000 */
[----:B------:R-:W-:Y:S01]  /*1070*/  FFMA R26, R7, R28, R26 ;  /* 0x0000001c071a7223 */ /* 0x000fe2000000001a */
[----:B-1----:R-:W-:Y:S02]  /*1080*/  DADD R18, R18, R18 ;  /* 0x0000000012127229 */ /* 0x002fe40000000012 */
[----:B0-----:R-:W0:Y:S06]  /*1090*/  F2F.F64.F32 R14, R31 ;  /* 0x0000001f000e7310 */ /* 0x001e2c0000201800 */
[----:B--2---:R-:W-:Y:S02]  /*10a0*/  DADD R18, R20, -R18 ;  /* 0x0000000014127229 */ /* 0x004fe40000000812 */
[----:B------:R-:W1:Y:S06]  /*10b0*/  F2F.F64.F32 R26, R26 ;  /* 0x0000001a001a7310 */ /* 0x000e6c0000201800 */
[----:B0-----:R-:W-:-:S08]  /*10c0*/  DADD R14, R18, R14 ;  /* 0x00000000120e7229 */ /* 0x001fd0000000000e */
[----:B-1----:R-:W-:Y:S01]  /*10d0*/  DFMA R20, R8, R14, R26 ;  /* 0x0000000e0814722b */ /* 0x002fe2000000001a */
[----:B------:R-:W-:Y:S02]  /*10e0*/  IMAD.U32 R14, RZ, RZ, UR4 ;  /* 0x00000004ff0e7e24 */ /* 0x000fe4000f8e00ff */
[----:B------:R-:W-:-:S03]  /*10f0*/  IMAD.U32 R15, RZ, RZ, UR5 ;  /* 0x00000005ff0f7e24 */ /* 0x000fc6000f8e00ff */
[----:B------:R-:W0:Y:S01]  /*1100*/  F2F.F32.F64 R27, R20 ;  /* 0x00000014001b7310 */ /* 0x000e220000301000 */
[----:B------:R-:W-:-:S05]  /*1110*/  IMAD.WIDE R14, R23, 0x4, R14 ;  /* 0x00000004170e7825 */ /* 0x000fca00078e020e */
[----:B0-----:R0:W-:Y:S04]  /*1120*/  STG.E desc[UR8][R14.64+-0x8], R27 ;  /* 0xfffff81b0e007986 */ /* 0x0011e8000c101908 */
[----:B------:R-:W2:Y:S04]  /*1130*/  LDG.E R32, desc[UR8][R16.64+0x4] ;  /* 0x0000040810207981 */ /* 0x000ea8000c1e1900 */
[----:B------:R-:W3:Y:S04]  /*1140*/  LDG.E R33, desc[UR8][R16.64+0x8] ;  /* 0x0000080810217981 */ /* 0x000ee8000c1e1900 */
[----:B------:R-:W4:Y:S01]  /*1150*/  LDG.E R29, desc[UR8][R16.64] ;  /* 0x00000008101d7981 */ /* 0x000f22000c1e1900 */
[----:B--2---:R-:W1:Y:S08]  /*1160*/  F2F.F64.F32 R18, R32 ;  /* 0x0000002000127310 */ /* 0x004e700000201800 */
[----:B---3--:R-:W2:Y:S01]  /*1170*/  F2F.F64.F32 R20, R33 ;  /* 0x0000002100147310 */ /* 0x008ea20000201800 */
[----:B-1----:R-:W-:-:S08]  /*1180*/  DADD R18, R18, R18 ;  /* 0x0000000012127229 */ /* 0x002fd00000000012 */
[----:B--2---:R-:W-:Y:S01]  /*1190*/  DADD R18, R20, -R18 ;  /* 0x0000000014127229 */ /* 0x004fe20000000812 */
[----:B----4-:R-:W1:Y:S01]  /*11a0*/  F2F.F64.F32 R20, R29 ;  /* 0x0000001d00147310 */ /* 0x010e620000201800 */
[----:B------:R-:W-:-:S04]  /*11b0*/  FMUL R28, R24, R29 ;  /* 0x0000001d181c7220 */ /* 0x000fc80000400000 */
[----:B------:R-:W-:Y:S02]  /*11c0*/  FFMA R28, R7, R32, R28 ;  /* 0x00000020071c7223 */ /* 0x000fe4000000001c */
[----:B-1----:R-:W-:Y:S02]  /*11d0*/  DADD R18, R18, R20 ;  /* 0x0000000012127229 */ /* 0x002fe40000000014 */
[----:B------:R-:W1:Y:S06]  /*11e0*/  F2F.F64.F32 R20, R28 ;  /* 0x0000001c00147310 */ /* 0x000e6c0000201800 */
[----:B-1----:R-:W-:-:S10]  /*11f0*/  DFMA R30, R8, R18, R20 ;  /* 0x00000012081e722b */ /* 0x002fd40000000014 */
[----:B------:R-:W1:Y:S02]  /*1200*/  F2F.F32.F64 R31, R30 ;  /* 0x0000001e001f7310 */ /* 0x000e640000301000 */
[----:B-1----:R1:W-:Y:S04]  /*1210*/  STG.E desc[UR8][R14.64+-0x4], R31 ;  /* 0xfffffc1f0e007986 */ /* 0x0023e8000c101908 */
[----:B------:R-:W2:Y:S04]  /*1220*/  LDG.E R32, desc[UR8][R16.64+0x8] ;  /* 0x0000080810207981 */ /* 0x000ea8000c1e1900 */
[----:B------:R-:W3:Y:S04]  /*1230*/  LDG.E R33, desc[UR8][R16.64+0xc] ;  /* 0x00000c0810217981 */ /* 0x000ee8000c1e1900 */
[----:B0-----:R-:W4:Y:S01]  /*1240*/  LDG.E R27, desc[UR8][R16.64+0x4] ;  /* 0x00000408101b7981 */ /* 0x001f22000c1e1900 */
[----:B--2---:R-:W0:Y:S08]  /*1250*/  F2F.F64.F32 R20, R32 ;  /* 0x0000002000147310 */ /* 0x004e300000201800 */
[----:B---3--:R-:W2:Y:S01]  /*1260*/  F2F.F64.F32 R18, R33 ;  /* 0x0000002100127310 */ /* 0x008ea20000201800 */
[----:B0-----:R-:W-:-:S08]  /*1270*/  DADD R20, R20, R20 ;  /* 0x0000000014147229 */ /* 0x001fd00000000014 */
[----:B--2---:R-:W-:Y:S02]  /*1280*/  DADD R18, R18, -R20 ;  /* 0x0000000012127229 */ /* 0x004fe40000000814 */
[----:B----4-:R-:W0:Y:S01]  /*1290*/  F2F.F64.F32 R20, R27 ;  /* 0x0000001b00147310 */ /* 0x010e220000201800 */
[----:B------:R-:W-:-:S04]  /*12a0*/  FMUL R26, R24, R27 ;  /* 0x0000001b181a7220 */ /* 0x000fc80000400000 */
[----:B------:R-:W-:Y:S01]  /*12b0*/  FFMA R26, R7, R32, R26 ;  /* 0x00000020071a7223 */ /* 0x000fe2000000001a */
[----:B0-----:R-:W-:-:S03]  /*12c0*/  DADD R18, R18, R20 ;  /* 0x0000000012127229 */ /* 0x001fc60000000014 */
[----:B------:R-:W1:Y:S05]  /*12d0*/  F2F.F64.F32 R20, R26 ;  /* 0x0000001a00147310 */ /* 0x000e6a0000201800 */
[----:B-1----:R-:W-:-:S10]  /*12e0*/  DFMA R30, R8, R18, R20 ;  /* 0x00000012081e722b */ /* 0x002fd40000000014 */
[----:B------:R-:W0:Y:S02]  /*12f0*/  F2F.F32.F64 R31, R30 ;  /* 0x0000001e001f7310 */ /* 0x000e240000301000 */
[----:B0-----:R1:W-:Y:S04]  /*1300*/  STG.E desc[UR8][R14.64], R31 ;  /* 0x0000001f0e007986 */ /* 0x0013e8000c101908 */
[----:B------:R-:W2:Y:S04]  /*1310*/  LDG.E R34, desc[UR8][R16.64+0xc] ;  /* 0x00000c0810227981 */ /* 0x000ea8000c1e1900 */
[----:B------:R-:W3:Y:S04]  /*1320*/  LDG.E R28, desc[UR8][R16.64+0x10] ;  /* 0x00001008101c7981 */ /* 0x000ee8000c1e1900 */
[----:B------:R-:W4:Y:S01]  /*1330*/  LDG.E R33, desc[UR8][R16.64+0x8] ;  /* 0x0000080810217981 */ /* 0x000f22000c1e1900 */
[----:B------:R-:W-:-:S05]  /*1340*/  VIADD R25, R25, 0x4 ;  /* 0x0000000419197836 */ /* 0x000fca0000000000 */
[----:B------:R-:W-:Y:S02]  /*1350*/  ISETP.NE.AND P0, PT, R25, RZ, PT ;  /* 0x000000ff1900720c */ /* 0x000fe40003f05270 */
[----:B------:R-:W-:Y:S01]  /*1360*/  IADD3 R23, PT, PT, R23, 0x4, RZ ;  /* 0x0000000417177810 */ /* 0x000fe20007ffe0ff */
[----:B--2---:R-:W0:Y:S08]  /*1370*/  F2F.F64.F32 R20, R34 ;  /* 0x0000002200147310 */ /* 0x004e300000201800 */
[----:B---3--:R-:W2:Y:S01]  /*1380*/  F2F.F64.F32 R28, R28 ;  /* 0x0000001c001c7310 */ /* 0x008ea20000201800 */
[----:B----4-:R-:W-:-:S04]  /*1390*/  FMUL R18, R24, R33 ;  /* 0x0000002118127220 */ /* 0x010fc80000400000 */
[----:B------:R-:W-:Y:S01]  /*13a0*/  FFMA R27, R7, R34, R18 ;  /* 0x00000022071b7223 */ /* 0x000fe20000000012 */
[----:B0-----:R-:W-:Y:S02]  /*13b0*/  DADD R20, R20, R20 ;  /* 0x0000000014147229 */ /* 0x001fe40000000014 */
[----:B------:R-:W0:Y:S06]  /*13c0*/  F2F.F64.F32 R18, R33 ;  /* 0x0000002100127310 */ /* 0x000e2c0000201800 */
[----:B--2---:R-:W-:Y:S02]  /*13d0*/  DADD R20, R28, -R20 ;  /* 0x000000001c147229 */ /* 0x004fe40000000814 */
[----:B------:R-:W2:Y:S06]  /*13e0*/  F2F.F64.F32 R26, R27 ;  /* 0x0000001b001a7310 */ /* 0x000eac0000201800 */
[----:B0-----:R-:W-:-:S08]  /*13f0*/  DADD R18, R20, R18 ;  /* 0x0000000014127229 */ /* 0x001fd00000000012 */
[----:B--2---:R-:W-:-:S10]  /*1400*/  DFMA R18, R8, R18, R26 ;  /* 0x000000120812722b */ /* 0x004fd4000000001a */
[----:B------:R-:W0:Y:S02]  /*1410*/  F2F.F32.F64 R19, R18 ;  /* 0x0000001200137310 */ /* 0x000e240000301000 */
[----:B0-----:R1:W-:Y:S01]  /*1420*/  STG.E desc[UR8][R14.64+0x4], R19 ;  /* 0x000004130e007986 */ /* 0x0013e2000c101908 */
[----:B------:R-:W-:Y:S05]  /*1430*/  @P0 BRA `(.L_x_65) ;  /* 0xfffffff800ec0947 */ /* 0x000fea000383ffff */
.L_x_62:
[----:B------:R-:W-:Y:S05]  /*1440*/  BSYNC.RECONVERGENT B0 ;  /* 0x0000000000007941 */ /* 0x000fea0003800200 */
.L_x_61:
[----:B------:R-:W-:Y:S01]  /*1450*/  ISETP.GE.AND P0, PT, R5, 0x2, PT ;  /* 0x000000020500780c */ /* 0x000fe20003f06270 */
[----:B------:R-:W-:-:S12]  /*1460*/  BSSY.RECONVERGENT B0, `(.L_x_66) ;  /* 0x000003d000007945 */ /* 0x000fd80003800200 */
[----:B------:R-:W-:Y:S05]  /*1470*/  @!P0 BRA `(.L_x_67) ;  /* 0x0000000000ec8947 */ /* 0x000fea0003800000 */
[----:B-1----:R-:W-:Y:S01]  /*1480*/  VIADD R14, R5, 0xfffffffe ;  /* 0xfffffffe050e7836 */ /* 0x002fe20000000000 */
[----:B------:R-:W-:Y:S01]  /*1490*/  BSSY.RECONVERGENT B1, `(.L_x_68) ;  /* 0x0000020000017945 */ /* 0x000fe20003800200 */
[----:B------:R-:W-:-:S03]  /*14a0*/  IMAD R22, R3, R22, RZ ;  /* 0x0000001603167224 */ /* 0x000fc600078e02ff */
[----:B------:R-:W-:Y:S01]  /*14b0*/  ISETP.GE.U32.AND P0, PT, R14, 0x3, PT ;  /* 0x000000030e00780c */ /* 0x000fe20003f06070 */
[----:B------:R-:W-:Y:S02]  /*14c0*/  VIADD R14, R5, 0xffffffff ;  /* 0xffffffff050e7836 */ /* 0x000fe40000000000 */
[----:B------:R-:W-:-:S03]  /*14d0*/  IMAD.MOV.U32 R5, RZ, RZ, 0x1 ;  /* 0x00000001ff057424 */ /* 0x000fc600078e00ff */
[----:B------:R-:W-:-:S07]  /*14e0*/  LOP3.LUT R16, R14, 0x3, RZ, 0xc0, !PT ;  /* 0x000000030e107812 */ /* 0x000fce00078ec0ff */
[----:B------:R-:W-:Y:S05]  /*14f0*/  @!P0 BRA `(.L_x_69) ;  /* 0x0000000000648947 */ /* 0x000fea0003800000 */
[----:B------:R-:W-:Y:S01]  /*1500*/  BSSY.RECONVERGENT B2, `(.L_x_70) ;  /* 0x0000017000027945 */ /* 0x000fe20003800200 */
[----:B------:R-:W-:Y:S02]  /*1510*/  LOP3.LUT R5, R14, 0xfffffffc, RZ, 0xc0, !PT ;  /* 0xfffffffc0e057812 */ /* 0x000fe400078ec0ff */
[----:B------:R-:W-:-:S07]  /*1520*/  MOV R17, 0x1 ;  /* 0x0000000100117802 */ /* 0x000fce0000000f00 */
.L_x_71:
[----:B01----:R-:W0:Y:S01]  /*1530*/  LDC.64 R14, c[0x0][0x380] ;  /* 0x0000e000ff0e7b82 */ /* 0x003e220000000a00 */
[----:B------:R-:W-:-:S04]  /*1540*/  IMAD.IADD R19, R22, 0x1, R17 ;  /* 0x0000000116137824 */ /* 0x000fc800078e0211 */
[----:B0-----:R-:W-:-:S05]  /*1550*/  IMAD.WIDE R14, R19, 0x4, R14 ;  /* 0x00000004130e7825 */ /* 0x001fca00078e020e */
[----:B------:R-:W2:Y:S04]  /*1560*/  LDG.E R19, desc[UR8][R14.64+-0x4] ;  /* 0xfffffc080e137981 */ /* 0x000ea8000c1e1900 */
[----:B------:R-:W2:Y:S04]  /*1570*/  LDG.E R21, desc[UR8][R14.64] ;  /* 0x000000080e157981 */ /* 0x000ea8000c1e1900 */
[----:B------:R-:W3:Y:S04]  /*1580*/  LDG.E R18, desc[UR8][R14.64+0x4] ;  /* 0x000004080e127981 */ /* 0x000ee8000c1e1900 */
[----:B------:R-:W4:Y:S04]  /*1590*/  LDG.E R20, desc[UR8][R14.64+0x8] ;  /* 0x000008080e147981 */ /* 0x000f28000c1e1900 */
[----:B------:R-:W5:Y:S01]  /*15a0*/  LDG.E R26, desc[UR8][R14.64+0xc] ;  /* 0x00000c080e1a7981 */ /* 0x000f62000c1e1900 */
[----:B--2---:R-:W-:-:S04]  /*15b0*/  FFMA R19, R0, R19, R21 ;  /* 0x0000001300137223 */ /* 0x004fc80000000015 */
[C---:B---3--:R-:W-:Y:S01]  /*15c0*/  FFMA R21, R0.reuse, R19, R18 ;  /* 0x0000001300157223 */ /* 0x048fe20000000012 */
[----:B------:R1:W-:Y:S01]  /*15d0*/  STG.E desc[UR8][R14.64], R19 ;  /* 0x000000130e007986 */ /* 0x0003e2000c101908 */
[C---:B------:R-:W-:Y:S02]  /*15e0*/  VIADD R18, R17.reuse, 0x3 ;  /* 0x0000000311127836 */ /* 0x040fe40000000000 */
[----:B----4-:R-:W-:Y:S01]  /*15f0*/  FFMA R23, R0, R21, R20 ;  /* 0x0000001500177223 */ /* 0x010fe20000000014 */
[----:B------:R1:W-:Y:S01]  /*1600*/  STG.E desc[UR8][R14.64+0x4], R21 ;  /* 0x000004150e007986 */ /* 0x0003e2000c101908 */
[----:B------:R-:W-:Y:S01]  /*1610*/  VIADD R17, R17, 0x4 ;  /* 0x0000000411117836 */ /* 0x000fe20000000000 */
[----:B------:R-:W-:Y:S01]  /*1620*/  ISETP.NE.AND P0, PT, R18, R5, PT ;  /* 0x000000051200720c */ /* 0x000fe20003f05270 */
[----:B-----5:R-:W-:Y:S01]  /*1630*/  FFMA R25, R0, R23, R26 ;  /* 0x0000001700197223 */ /* 0x020fe2000000001a */
[----:B------:R1:W-:Y:S04]  /*1640*/  STG.E desc[UR8][R14.64+0x8], R23 ;  /* 0x000008170e007986 */ /* 0x0003e8000c101908 */
[----:B------:R1:W-:Y:S07]  /*1650*/  STG.E desc[UR8][R14.64+0xc], R25 ;  /* 0x00000c190e007986 */ /* 0x0003ee000c101908 */
[----:B------:R-:W-:Y:S05]  /*1660*/  @P0 BRA `(.L_x_71) ;  /* 0xfffffffc00b00947 */ /* 0x000fea000383ffff */
[----:B------:R-:W-:Y:S05]  /*1670*/  BSYNC.RECONVERGENT B2 ;  /* 0x0000000000027941 */ /* 0x000fea0003800200 */
.L_x_70:
[----:B------:R-:W-:-:S07]  /*1680*/  MOV R5, R17 ;  /* 0x0000001100057202 */ /* 0x000fce0000000f00 */
.L_x_69:
[----:B------:R-:W-:Y:S05]  /*1690*/  BSYNC.RECONVERGENT B1 ;  /* 0x0000000000017941 */ /* 0x000fea0003800200 */
.L_x_68:
[----:B------:R-:W-:-:S13]  /*16a0*/  ISETP.NE.AND P0, PT, R16, RZ, PT ;  /* 0x000000ff1000720c */ /* 0x000fda0003f05270 */
[----:B------:R-:W-:Y:S05]  /*16b0*/  @!P0 BRA `(.L_x_67) ;  /* 0x00000000005c8947 */ /* 0x000fea0003800000 */
[----:B01----:R-:W0:Y:S01]  /*16c0*/  LDC.64 R14, c[0x0][0x380] ;  /* 0x0000e000ff0e7b82 */ /* 0x003e220000000a00 */
[----:B------:R-:W-:-:S04]  /*16d0*/  IMAD.IADD R17, R22, 0x1, R5 ;  /* 0x0000000116117824 */ /* 0x000fc800078e0205 */
[----:B0-----:R-:W-:-:S05]  /*16e0*/  IMAD.WIDE R14, R17, 0x4, R14 ;  /* 0x00000004110e7825 */ /* 0x001fca00078e020e */
[----:B------:R-:W2:Y:S04]  /*16f0*/  LDG.E R17, desc[UR8][R14.64+-0x4] ;  /* 0xfffffc080e117981 */ /* 0x000ea8000c1e1900 */
[----:B------:R-:W2:Y:S01]  /*1700*/  LDG.E R19, desc[UR8][R14.64] ;  /* 0x000000080e137981 */ /* 0x000ea2000c1e1900 */
[----:B------:R-:W-:Y:S01]  /*1710*/  ISETP.NE.AND P0, PT, R16, 0x1, PT ;  /* 0x000000011000780c */ /* 0x000fe20003f05270 */
[----:B--2---:R-:W-:-:S05]  /*1720*/  FFMA R17, R0, R17, R19 ;  /* 0x0000001100117223 */ /* 0x004fca0000000013 */
[----:B------:R2:W-:Y:S07]  /*1730*/  STG.E desc[UR8][R14.64], R17 ;  /* 0x000000110e007986 */ /* 0x0005ee000c101908 */
[----:B------:R-:W-:Y:S05]  /*1740*/  @!P0 BRA `(.L_x_67) ;  /* 0x0000000000388947 */ /* 0x000fea0003800000 */
[----:B------:R-:W0:Y:S01]  /*1750*/  LDCU.64 UR6, c[0x0][0x380] ;  /* 0x00007000ff0677ac */ /* 0x000e220008000a00 */
[----:B--2---:R-:W-:Y:S02]  /*1760*/  SHF.R.S32.HI R15, RZ, 0x1f, R5 ;  /* 0x0000001fff0f7819 */ /* 0x004fe40000011405 */
[----:B------:R-:W-:-:S04]  /*1770*/  IADD3 R5, P0, PT, R22, R5, RZ ;  /* 0x0000000516057210 */ /* 0x000fc80007f1e0ff */
[----:B------:R-:W-:Y:S02]  /*1780*/  LEA.HI.X.SX32 R22, R22, R15, 0x1, P0 ;  /* 0x0000000f16167211 */ /* 0x000fe400000f0eff */
[----:B0-----:R-:W-:-:S04]  /*1790*/  LEA R14, P0, R5, UR6, 0x2 ;  /* 0x00000006050e7c11 */ /* 0x001fc8000f8010ff */
[----:B------:R-:W-:-:S05]  /*17a0*/  LEA.HI.X R15, R5, UR7, R22, 0x2, P0 ;  /* 0x00000007050f7c11 */ /* 0x000fca00080f1416 */
[----:B------:R-:W2:Y:S01]  /*17b0*/  LDG.E R5, desc[UR8][R14.64+0x4] ;  /* 0x000004080e057981 */ /* 0x000ea2000c1e1900 */
[----:B------:R-:W-:Y:S01]  /*17c0*/  ISETP.NE.AND P0, PT, R16, 0x2, PT ;  /* 0x000000021000780c */ /* 0x000fe20003f05270 */
[----:B--2---:R-:W-:-:S05]  /*17d0*/  FFMA R17, R0, R17, R5 ;  /* 0x0000001100117223 */ /* 0x004fca0000000005 */
[----:B------:R3:W-:Y:S07]  /*17e0*/  STG.E desc[UR8][R14.64+0x4], R17 ;  /* 0x000004110e007986 */ /* 0x0007ee000c101908 */
[----:B------:R-:W-:Y:S05]  /*17f0*/  @!P0 BRA `(.L_x_67) ;  /* 0x00000000000c8947 */ /* 0x000fea0003800000 */
[----:B------:R-:W2:Y:S02]  /*1800*/  LDG.E R5, desc[UR8][R14.64+0x8] ;  /* 0x000008080e057981 */ /* 0x000ea4000c1e1900 */
[----:B--2---:R-:W-:-:S05]  /*1810*/  FFMA R5, R0, R17, R5 ;  /* 0x0000001100057223 */ /* 0x004fca0000000005 */
[----:B------:R4:W-:Y:S02]  /*1820*/  STG.E desc[UR8][R14.64+0x8], R5 ;  /* 0x000008050e007986 */ /* 0x0009e4000c101908 */
.L_x_67:
[----:B------:R-:W-:Y:S05]  /*1830*/  BSYNC.RECONVERGENT B0 ;  /* 0x0000000000007941 */ /* 0x000fea0003800200 */
.L_x_66:
[----:B------:R-:W-:-:S05]  /*1840*/  IMAD.IADD R3, R2, 0x1, R3 ;  /* 0x0000000102037824 */ /* 0x000fca00078e0203 */
[----:B------:R-:W-:-:S13]  /*1850*/  ISETP.GE.AND P0, PT, R3, R4, PT ;  /* 0x000000040300720c */ /* 0x000fda0003f06270 */
[----:B------:R-:W-:Y:S05]  /*1860*/  @!P0 BRA `(.L_x_72) ;  /* 0xfffffff000048947 */ /* 0x000fea000383ffff */
[----:B------:R-:W-:Y:S05]  /*1870*/  EXIT ;  /* 0x000000000000794d */ /* 0x000fea0003800000 */
        .weak           $__internal_1_$__cuda_sm20_div_rn_f64_full
        .type           $__internal_1_$__cuda_sm20_div_rn_f64_full,@function
        .size           $__internal_1_$__cuda_sm20_div_rn_f64_full,(.L_x_80 - $__internal_1_$__cuda_sm20_div_rn_f64_full)
$__internal_1_$__cuda_sm20_div_rn_f64_full:
[C---:B------:R-:W-:Y:S01]  /*1880*/  FSETP.GEU.AND P0, PT, |R13|.reuse, 1.469367938527859385e-39, PT ;  /* 0x001000000d00780b */ /* 0x040fe20003f0e200 */
[----:B------:R-:W-:Y:S01]  /*1890*/  IMAD.MOV.U32 R27, RZ, RZ, 0x1ca00000 ;  /* 0x1ca00000ff1b7424 */ /* 0x000fe200078e00ff */
[C---:B------:R-:W-:Y:S02]  /*18a0*/  LOP3.LUT R10, R13.reuse, 0x800fffff, RZ, 0xc0, !PT ;  /* 0x800fffff0d0a7812 */ /* 0x040fe400078ec0ff */
[----:B------:R-:W-:Y:S02]  /*18b0*/  MOV R20, 0x1 ;  /* 0x0000000100147802 */ /* 0x000fe40000000f00 */
[----:B------:R-:W-:Y:S01]  /*18c0*/  LOP3.LUT R11, R10, 0x3ff00000, RZ, 0xfc, !PT ;  /* 0x3ff000000a0b7812 */ /* 0x000fe200078efcff */
[----:B------:R-:W-:Y:S01]  /*18d0*/  IMAD.MOV.U32 R10, RZ, RZ, R12 ;  /* 0x000000ffff0a7224 */ /* 0x000fe200078e000c */
[----:B------:R-:W-:-:S05]  /*18e0*/  LOP3.LUT R25, R13, 0x7ff00000, RZ, 0xc0, !PT ;  /* 0x7ff000000d197812 */ /* 0x000fca00078ec0ff */
[----:B------:R-:W-:-:S06]  /*18f0*/  @!P0 DMUL R10, R12, 8.98846567431157953865e+307 ;  /* 0x7fe000000c0a8828 */ /* 0x000fcc0000000000 */
[----:B------:R-:W0:Y:S02]  /*1900*/  MUFU.RCP64H R21, R11 ;  /* 0x0000000b00157308 */ /* 0x000e240000001800 */
[----:B0-----:R-:W-:-:S08]  /*1910*/  DFMA R14, R20, -R10, 1 ;  /* 0x3ff00000140e742b */ /* 0x001fd0000000080a */
[----:B------:R-:W-:-:S08]  /*1920*/  DFMA R14, R14, R14, R14 ;  /* 0x0000000e0e0e722b */ /* 0x000fd0000000000e */
[----:B------:R-:W-:Y:S01]  /*1930*/  DFMA R20, R20, R14, R20 ;  /* 0x0000000e1414722b */ /* 0x000fe20000000014 */
[----:B------:R-:W-:Y:S02]  /*1940*/  IMAD.MOV.U32 R15, RZ, RZ, R17 ;  /* 0x000000ffff0f7224 */ /* 0x000fe400078e0011 */
[----:B------:R-:W-:-:S03]  /*1950*/  IMAD.MOV.U32 R14, RZ, RZ, R16 ;  /* 0x000000ffff0e7224 */ /* 0x000fc600078e0010 */
        /* <DEDUP_REMOVED lines=18> */
.L_x_73:
[----:B------:R-:W-:Y:S01]  /*1a80*/  DMUL R20, R18, R16 ;  /* 0x0000001012147228 */ /* 0x000fe20000000000 */
[----:B------:R-:W-:-:S07]  /*1a90*/  @!P0 LOP3.LUT R25, R11, 0x7ff00000, RZ, 0xc0, !PT ;  /* 0x7ff000000b198812 */ /* 0x000fce00078ec0ff */
[----:B------:R-:W-:-:S08]  /*1aa0*/  DFMA R22, R20, -R10, R16 ;  /* 0x8000000a1416722b */ /* 0x000fd00000000010 */
[----:B------:R-:W-:Y:S01]  /*1ab0*/  DFMA R22, R18, R22, R20 ;  /* 0x000000161216722b */ /* 0x000fe20000000014 */
[----:B------:R-:W-:-:S05]  /*1ac0*/  VIADD R18, R28, 0xffffffff ;  /* 0xffffffff1c127836 */ /* 0x000fca0000000000 */
[----:B------:R-:W-:Y:S02]  /*1ad0*/  ISETP.GT.U32.AND P0, PT, R18, 0x7feffffe, PT ;  /* 0x7feffffe1200780c */ /* 0x000fe40003f04070 */
[----:B------:R-:W-:-:S04]  /*1ae0*/  IADD3 R18, PT, PT, R25, -0x1, RZ ;  /* 0xffffffff19127810 */ /* 0x000fc80007ffe0ff */
        /* <DEDUP_REMOVED lines=8> */
[----:B------:R-:W-:Y:S02]  /*1b70*/  IMAD.MOV.U32 R14, RZ, RZ, RZ ;  /* 0x000000ffff0e7224 */ /* 0x000fe400078e00ff */
[----:B------:R-:W-:-:S06]  /*1b80*/  VIADD R15, R20, 0x7fe00000 ;  /* 0x7fe00000140f7836 */ /* 0x000fcc0000000000 */
[----:B------:R-:W-:-:S10]  /*1b90*/  DMUL R18, R22, R14 ;  /* 0x0000000e16127228 */ /* 0x000fd40000000000 */
[----:B------:R-:W-:-:S13]  /*1ba0*/  FSETP.GTU.AND P0, PT, |R19|, 1.469367938527859385e-39, PT ;  /* 0x001000001300780b */ /* 0x000fda0003f0c200 */
[----:B------:R-:W-:Y:S05]  /*1bb0*/  @P0 BRA `(.L_x_75) ;  /* 0x0000000000940947 */ /* 0x000fea0003800000 */
[----:B------:R-:W-:Y:S01]  /*1bc0*/  DFMA R10, R22, -R10, R16 ;  /* 0x8000000a160a722b */ /* 0x000fe20000000010 */
[----:B------:R-:W-:-:S09]  /*1bd0*/  MOV R14, RZ ;  /* 0x000000ff000e7202 */ /* 0x000fd20000000f00 */
[C---:B------:R-:W-:Y:S02]  /*1be0*/  FSETP.NEU.AND P0, PT, R11.reuse, RZ, PT ;  /* 0x000000ff0b00720b */ /* 0x040fe40003f0d000 */
[----:B------:R-:W-:-:S04]  /*1bf0*/  LOP3.LUT R13, R11, 0x80000000, R13, 0x48, !PT ;  /* 0x800000000b0d7812 */ /* 0x000fc800078e480d */
[----:B------:R-:W-:-:S07]  /*1c00*/  LOP3.LUT R15, R13, R15, RZ, 0xfc, !PT ;  /* 0x0000000f0d0f7212 */ /* 0x000fce00078efcff */
[----:B------:R-:W-:Y:S05]  /*1c10*/  @!P0 BRA `(.L_x_75) ;  /* 0x00000000007c8947 */ /* 0x000fea0003800000 */
[----:B------:R-:W-:Y:S01]  /*1c20*/  IMAD.MOV R11, RZ, RZ, -R20 ;  /* 0x000000ffff0b7224 */ /* 0x000fe200078e0a14 */
[----:B------:R-:W-:Y:S01]  /*1c30*/  DMUL.RP R14, R22, R14 ;  /* 0x0000000e160e7228 */ /* 0x000fe20000008000 */
[----:B------:R-:W-:-:S06]  /*1c40*/  IMAD.MOV.U32 R10, RZ, RZ, RZ ;  /* 0x000000ffff0a7224 */ /* 0x000fcc00078e00ff */
[----:B------:R-:W-:-:S03]  /*1c50*/  DFMA R10, R18, -R10, R22 ;  /* 0x8000000a120a722b */ /* 0x000fc60000000016 */
[----:B------:R-:W-:-:S03]  /*1c60*/  LOP3.LUT R13, R15, R13, RZ, 0x3c, !PT ;  /* 0x0000000d0f0d7212 */ /* 0x000fc600078e3cff */
[----:B------:R-:W-:-:S04]  /*1c70*/  IADD3 R10, PT, PT, -R20, -0x43300000, RZ ;  /* 0xbcd00000140a7810 */ /* 0x000fc80007ffe1ff */
[----:B------:R-:W-:-:S04]  /*1c80*/  FSETP.NEU.AND P0, PT, |R11|, R10, PT ;  /* 0x0000000a0b00720b */ /* 0x000fc80003f0d200 */
[----:B------:R-:W-:Y:S02]  /*1c90*/  FSEL R18, R14, R18, !P0 ;  /* 0x000000120e127208 */ /* 0x000fe40004000000 */
[----:B------:R-:W-:Y:S01]  /*1ca0*/  FSEL R19, R13, R19, !P0 ;  /* 0x000000130d137208 */ /* 0x000fe20004000000 */
[----:B------:R-:W-:Y:S06]  /*1cb0*/  BRA `(.L_x_75) ;  /* 0x0000000000547947 */ /* 0x000fec0003800000 */
.L_x_74:
        /* <DEDUP_REMOVED lines=16> */
.L_x_77:
[----:B------:R-:W-:Y:S01]  /*1dc0*/  LOP3.LUT R19, R13, 0x80000, RZ, 0xfc, !PT ;  /* 0x000800000d137812 */ /* 0x000fe200078efcff */
[----:B------:R-:W-:Y:S01]  /*1dd0*/  IMAD.MOV.U32 R18, RZ, RZ, R12 ;  /* 0x000000ffff127224 */ /* 0x000fe200078e000c */
[----:B------:R-:W-:Y:S06]  /*1de0*/  BRA `(.L_x_75) ;  /* 0x0000000000087947 */ /* 0x000fec0003800000 */
.L_x_76:
[----:B------:R-:W-:Y:S01]  /*1df0*/  LOP3.LUT R19, R15, 0x80000, RZ, 0xfc, !PT ;  /* 0x000800000f137812 */ /* 0x000fe200078efcff */
[----:B------:R-:W-:-:S07]  /*1e00*/  IMAD.MOV.U32 R18, RZ, RZ, R14 ;  /* 0x000000ffff127224 */ /* 0x000fce00078e000e */
.L_x_75:
[----:B------:R-:W-:Y:S01]  /*1e10*/  MOV R10, R4 ;  /* 0x00000004000a7202 */ /* 0x000fe20000000f00 */
[----:B------:R-:W-:-:S04]  /*1e20*/  IMAD.MOV.U32 R11, RZ, RZ, 0x0 ;  /* 0x00000000ff0b7424 */ /* 0x000fc800078e00ff */
[----:B------:R-:W-:Y:S05]  /*1e30*/  RET.REL.NODEC R10 `(_Z21localWeightAndSweep_LPfS_iifPi) ;  /* 0xffffffe00a707950 */ /* 0x000fea0003c3ffff */
.L_x_78:
        /* <DEDUP_REMOVED lines=12> */
.L_x_80:


//--------------------- .nv.shared.reserved.0     --------------------------
	.section	.nv.shared.reserved.0,"aw",@nobits
	.weak		__nv_reservedSMEM_offset_0_alias
	.size		__nv_reservedSMEM_offset_0_alias, 0, 64
	.other		__nv_reservedSMEM_offset_0_alias,@"STO_CUDA_RESERVED_SHARED STV_DEFAULT"
__nv_reservedSMEM_offset_0_alias:
	.zero		0
	.zero		64


//--------------------- .nv.constant0._Z9vectorAddPfS_S_iiPi --------------------------
	.section	.nv.constant0._Z9vectorAddPfS_S_iiPi,"a",@progbits
	.sectionflags	@""
	.align	4
.nv.constant0._Z9vectorAddPfS_S_iiPi:
	.zero		936


//--------------------- .nv.constant0._Z19coarseToFineSweep_RPfS_iifPi --------------------------
	.section	.nv.constant0._Z19coarseToFineSweep_RPfS_iifPi,"a",@progbits
	.sectionflags	@""
	.align	4
.nv.constant0._Z19coarseToFineSweep_RPfS_iifPi:
	.zero		936


//--------------------- .nv.constant0._Z13coarseSweep_RPfS_iifPi --------------------------
	.section	.nv.constant0._Z13coarseSweep_RPfS_iifPi,"a",@progbits
	.sectionflags	@""
	.align	4
.nv.constant0._Z13coarseSweep_RPfS_iifPi:
	.zero		936


//--------------------- .nv.constant0._Z21localWeightAndSweep_RPfS_iifPi --------------------------
	.section	.nv.constant0._Z21localWeightAndSweep_RPfS_iifPi,"a",@progbits
	.sectionflags	@""
	.align	4
.nv.constant0._Z21localWeightAndSweep_RPfS_iifPi:
	.zero		936


//--------------------- .nv.constant0._Z19coarseToFineSweep_LPfS_iifPi --------------------------
	.section	.nv.constant0._Z19coarseToFineSweep_LPfS_iifPi,"a",@progbits
	.sectionflags	@""
	.align	4
.nv.constant0._Z19coarseToFineSweep_LPfS_iifPi:
	.zero		936


//--------------------- .nv.constant0._Z13coarseSweep_LPfS_iifPi --------------------------
	.section	.nv.constant0._Z13coarseSweep_LPfS_iifPi,"a",@progbits
	.sectionflags	@""
	.align	4
.nv.constant0._Z13coarseSweep_LPfS_iifPi:
	.zero		936


//--------------------- .nv.constant0._Z21localWeightAndSweep_LPfS_iifPi --------------------------
	.section	.nv.constant0._Z21localWeightAndSweep_LPfS_iifPi,"a",@progbits
	.sectionflags	@""
	.align	4
.nv.constant0._Z21localWeightAndSweep_LPfS_iifPi:
	.zero		936


//--------------------- SYMBOLS --------------------------

	.type		.nv.reservedSmem.offset0,@object
	.size		.nv.reservedSmem.offset0,0x4
